	.target	sm_100a

	.elftype	@"ET_EXEC"


//--------------------- .note.nv.tkinfo           --------------------------
	.section	.note.nv.tkinfo,"",@"SHT_NOTE"
	.sectionflags	@"SHF_NOTE_NV_TKINFO"
	.tkinfo
        /*0018*/ 	.word	0x00000002
        /*0030*/ 	.string	""
        /*0030*/ 	.string	"ptxas"
        /*0030*/ 	.string	"Cuda compilation tools, release 13.0, V13.0.88"
        /*0030*/ 	.string	"Build cuda_13.0.r13.0/compiler.36424714_0"
        /*0030*/ 	.string	"-arch sm_100a -m 64 "



//--------------------- .note.nv.cuinfo           --------------------------
	.section	.note.nv.cuinfo,"",@"SHT_NOTE"
	.sectionflags	@"SHF_NOTE_NV_CUINFO"
        /*0018*/ 	.short	0x0002
        /*001a*/ 	.short	0x0064
        /*001c*/ 	.short	0x0082
	.zero		2


//--------------------- .nv.info                  --------------------------
	.section	.nv.info,"",@"SHT_CUDA_INFO"
	.align	4


	//----- nvinfo : EIATTR_REGCOUNT
	.align		4
        /*0000*/ 	.byte	0x04, 0x2f
        /*0002*/ 	.short	(.L_19 - .L_18)
	.align		4
.L_18:
        /*0004*/ 	.word	index@(_ZN7cutlass13device_kernelINS_4gemm6kernel13GemmUniversalIN4cute5tupleIJiiiiEEENS1_10collective13CollectiveMmaINS1_35MainloopSm100TmaUmmaWarpSpecializedILi3ELi2ELi4ENS5_IJNS4_1CILi1EEESB_SB_EEEEENS5_IJNSA_ILi128EEESE_NSA_ILi64EEEEEENS_10tfloat32_tENS5_IJSB_llEEESH_NS5_IJlSB_lEEENS4_8TiledMMAINS4_8MMA_AtomIJNS4_17SM100_MMA_TF32_SSISH_SH_fLi128ELi128ELNS4_4UMMA5MajorE1ELSO_0ELNSN_7ScaleInE0ELSP_0EEEEEENS4_6LayoutISC_NS5_IJNSA_ILi0EEEST_ST_EEEEENS5_IJNS4_10UnderscoreESW_SW_EEEEENS4_13SM90_TMA_LOADENS4_14ComposedLayoutINS4_7SwizzleILi2ELi5ELi2EEENS4_18smem_ptr_flag_bitsILi32EEENSS_INS5_IJNSA_ILi32EEENSA_ILi4EEEEEENS5_IJSB_S15_EEEEEEEvNS4_8identityESZ_NS10_INS11_ILi3ELi4ELi3EEES14_NSS_INS5_IJNSA_ILi8EEES15_EEENS5_IJS15_SB_EEEEEEEvS1B_EENS_8epilogue10collective18CollectiveEpilogueINS1J_23Sm100TmaWarpSpecializedILi4ELi2ELi16ELb1ELb0EEEJSG_NS5_IJNSS_ISE_SB_EENSS_INSA_ILi16EEESB_EEEEESH_SJ_SH_SJ_NS1J_6fusion15FusionCallbacksIS1N_NS1S_17LinearCombinationISH_fSH_fLNS_15FloatRoundStyleE2EEESG_S1R_JEEENS4_5SM1004TMEM4LOAD26SM100_TMEM_LOAD_32dp32b16xESZ_NS10_INS11_ILi2ELi4ELi3EEES14_NSS_INS5_IJS1D_S1P_EEENS5_IJS1P_SB_EEEEEEENS4_39AutoVectorizingCopyWithAssumedAlignmentILi128EEENS4_14SM90_TMA_STOREES26_S28_S28_EEEvvEEEEvNT_6ParamsE)
        /*0008*/ 	.word	0x00000060


	//----- nvinfo : EIATTR_FRAME_SIZE
	.align		4
.L_19:
        /*000c*/ 	.byte	0x04, 0x11
        /*000e*/ 	.short	(.L_21 - .L_20)
	.align		4
.L_20:
        /*0010*/ 	.word	index@($__internal_2_$__cuda_sm10x_tcgen05_guardrail_trap_unallocated_columns_being_dealloced)
        /*0014*/ 	.word	0x00000000


	//----- nvinfo : EIATTR_FRAME_SIZE
	.align		4
.L_21:
        /*0018*/ 	.byte	0x04, 0x11
        /*001a*/ 	.short	(.L_23 - .L_22)
	.align		4
.L_22:
        /*001c*/ 	.word	index@($__internal_1_$__cuda_sm10x_tcgen05_guardrail_trap_phase_invalid_during_alloc)
        /*0020*/ 	.word	0x00000000


	//----- nvinfo : EIATTR_FRAME_SIZE
	.align		4
.L_23:
        /*0024*/ 	.byte	0x04, 0x11
        /*0026*/ 	.short	(.L_25 - .L_24)
	.align		4
.L_24:
        /*0028*/ 	.word	index@($__internal_0_$__cuda_sm10x_tcgen05_guardrail_trap_col_being_dealloced_not_returned_by_alloc)
        /*002c*/ 	.word	0x00000000


	//----- nvinfo : EIATTR_FRAME_SIZE
	.align		4
.L_25:
        /*0030*/ 	.byte	0x04, 0x11
        /*0032*/ 	.short	(.L_27 - .L_26)
	.align		4
.L_26:
        /*0034*/ 	.word	index@(_ZN7cutlass13device_kernelINS_4gemm6kernel13GemmUniversalIN4cute5tupleIJiiiiEEENS1_10collective13CollectiveMmaINS1_35MainloopSm100TmaUmmaWarpSpecializedILi3ELi2ELi4ENS5_IJNS4_1CILi1EEESB_SB_EEEEENS5_IJNSA_ILi128EEESE_NSA_ILi64EEEEEENS_10tfloat32_tENS5_IJSB_llEEESH_NS5_IJlSB_lEEENS4_8TiledMMAINS4_8MMA_AtomIJNS4_17SM100_MMA_TF32_SSISH_SH_fLi128ELi128ELNS4_4UMMA5MajorE1ELSO_0ELNSN_7ScaleInE0ELSP_0EEEEEENS4_6LayoutISC_NS5_IJNSA_ILi0EEEST_ST_EEEEENS5_IJNS4_10UnderscoreESW_SW_EEEEENS4_13SM90_TMA_LOADENS4_14ComposedLayoutINS4_7SwizzleILi2ELi5ELi2EEENS4_18smem_ptr_flag_bitsILi32EEENSS_INS5_IJNSA_ILi32EEENSA_ILi4EEEEEENS5_IJSB_S15_EEEEEEEvNS4_8identityESZ_NS10_INS11_ILi3ELi4ELi3EEES14_NSS_INS5_IJNSA_ILi8EEES15_EEENS5_IJS15_SB_EEEEEEEvS1B_EENS_8epilogue10collective18CollectiveEpilogueINS1J_23Sm100TmaWarpSpecializedILi4ELi2ELi16ELb1ELb0EEEJSG_NS5_IJNSS_ISE_SB_EENSS_INSA_ILi16EEESB_EEEEESH_SJ_SH_SJ_NS1J_6fusion15FusionCallbacksIS1N_NS1S_17LinearCombinationISH_fSH_fLNS_15FloatRoundStyleE2EEESG_S1R_JEEENS4_5SM1004TMEM4LOAD26SM100_TMEM_LOAD_32dp32b16xESZ_NS10_INS11_ILi2ELi4ELi3EEES14_NSS_INS5_IJS1D_S1P_EEENS5_IJS1P_SB_EEEEEEENS4_39AutoVectorizingCopyWithAssumedAlignmentILi128EEENS4_14SM90_TMA_STOREES26_S28_S28_EEEvvEEEEvNT_6ParamsE)
        /*0038*/ 	.word	0x00000000


	//----- nvinfo : EIATTR_MIN_STACK_SIZE
	.align		4
.L_27:
        /*003c*/ 	.byte	0x04, 0x12
        /*003e*/ 	.short	(.L_29 - .L_28)
	.align		4
.L_28:
        /*0040*/ 	.word	index@(_ZN7cutlass13device_kernelINS_4gemm6kernel13GemmUniversalIN4cute5tupleIJiiiiEEENS1_10collective13CollectiveMmaINS1_35MainloopSm100TmaUmmaWarpSpecializedILi3ELi2ELi4ENS5_IJNS4_1CILi1EEESB_SB_EEEEENS5_IJNSA_ILi128EEESE_NSA_ILi64EEEEEENS_10tfloat32_tENS5_IJSB_llEEESH_NS5_IJlSB_lEEENS4_8TiledMMAINS4_8MMA_AtomIJNS4_17SM100_MMA_TF32_SSISH_SH_fLi128ELi128ELNS4_4UMMA5MajorE1ELSO_0ELNSN_7ScaleInE0ELSP_0EEEEEENS4_6LayoutISC_NS5_IJNSA_ILi0EEEST_ST_EEEEENS5_IJNS4_10UnderscoreESW_SW_EEEEENS4_13SM90_TMA_LOADENS4_14ComposedLayoutINS4_7SwizzleILi2ELi5ELi2EEENS4_18smem_ptr_flag_bitsILi32EEENSS_INS5_IJNSA_ILi32EEENSA_ILi4EEEEEENS5_IJSB_S15_EEEEEEEvNS4_8identityESZ_NS10_INS11_ILi3ELi4ELi3EEES14_NSS_INS5_IJNSA_ILi8EEES15_EEENS5_IJS15_SB_EEEEEEEvS1B_EENS_8epilogue10collective18CollectiveEpilogueINS1J_23Sm100TmaWarpSpecializedILi4ELi2ELi16ELb1ELb0EEEJSG_NS5_IJNSS_ISE_SB_EENSS_INSA_ILi16EEESB_EEEEESH_SJ_SH_SJ_NS1J_6fusion15FusionCallbacksIS1N_NS1S_17LinearCombinationISH_fSH_fLNS_15FloatRoundStyleE2EEESG_S1R_JEEENS4_5SM1004TMEM4LOAD26SM100_TMEM_LOAD_32dp32b16xESZ_NS10_INS11_ILi2ELi4ELi3EEES14_NSS_INS5_IJS1D_S1P_EEENS5_IJS1P_SB_EEEEEEENS4_39AutoVectorizingCopyWithAssumedAlignmentILi128EEENS4_14SM90_TMA_STOREES26_S28_S28_EEEvvEEEEvNT_6ParamsE)
        /*0044*/ 	.word	0x00000000
.L_29:


//--------------------- .nv.compat                --------------------------
	.section	.nv.compat,"",@"SHT_CUDA_COMPAT_INFO"
	.align	4
        /*0000*/ 	.byte	0x02, 0x09, 0x01, 0x00, 0x02, 0x02, 0x02, 0x00, 0x02, 0x05, 0x05, 0x00, 0x03, 0x07, 0x01, 0x01
        /*0010*/ 	.byte	0x02, 0x03, 0x01, 0x00, 0x02, 0x06, 0x01, 0x00, 0x04, 0x0b, 0x08, 0x00, 0x09, 0x00, 0x00, 0x00
        /*0020*/ 	.byte	0x00, 0x00, 0x00, 0x00


//--------------------- .nv.info._ZN7cutlass13device_kernelINS_4gemm6kernel13GemmUniversalIN4cute5tupleIJiiiiEEENS1_10collective13CollectiveMmaINS1_35MainloopSm100TmaUmmaWarpSpecializedILi3ELi2ELi4ENS5_IJNS4_1CILi1EEESB_SB_EEEEENS5_IJNSA_ILi128EEESE_NSA_ILi64EEEEEENS_10tfloat32_tENS5_IJSB_llEEESH_NS5_IJlSB_lEEENS4_8TiledMMAINS4_8MMA_AtomIJNS4_17SM100_MMA_TF32_SSISH_SH_fLi128ELi128ELNS4_4UMMA5MajorE1ELSO_0ELNSN_7ScaleInE0ELSP_0EEEEEENS4_6LayoutISC_NS5_IJNSA_ILi0EEEST_ST_EEEEENS5_IJNS4_10UnderscoreESW_SW_EEEEENS4_13SM90_TMA_LOADENS4_14ComposedLayoutINS4_7SwizzleILi2ELi5ELi2EEENS4_18smem_ptr_flag_bitsILi32EEENSS_INS5_IJNSA_ILi32EEENSA_ILi4EEEEEENS5_IJSB_S15_EEEEEEEvNS4_8identityESZ_NS10_INS11_ILi3ELi4ELi3EEES14_NSS_INS5_IJNSA_ILi8EEES15_EEENS5_IJS15_SB_EEEEEEEvS1B_EENS_8epilogue10collective18CollectiveEpilogueINS1J_23Sm100TmaWarpSpecializedILi4ELi2ELi16ELb1ELb0EEEJSG_NS5_IJNSS_ISE_SB_EENSS_INSA_ILi16EEESB_EEEEESH_SJ_SH_SJ_NS1J_6fusion15FusionCallbacksIS1N_NS1S_17LinearCombinationISH_fSH_fLNS_15FloatRoundStyleE2EEESG_S1R_JEEENS4_5SM1004TMEM4LOAD26SM100_TMEM_LOAD_32dp32b16xESZ_NS10_INS11_ILi2ELi4ELi3EEES14_NSS_INS5_IJS1D_S1P_EEENS5_IJS1P_SB_EEEEEEENS4_39AutoVectorizingCopyWithAssumedAlignmentILi128EEENS4_14SM90_TMA_STOREES26_S28_S28_EEEvvEEEEvNT_6ParamsE --------------------------
	.section	.nv.info._ZN7cutlass13device_kernelINS_4gemm6kernel13GemmUniversalIN4cute5tupleIJiiiiEEENS1_10collective13CollectiveMmaINS1_35MainloopSm100TmaUmmaWarpSpecializedILi3ELi2ELi4ENS5_IJNS4_1CILi1EEESB_SB_EEEEENS5_IJNSA_ILi128EEESE_NSA_ILi64EEEEEENS_10tfloat32_tENS5_IJSB_llEEESH_NS5_IJlSB_lEEENS4_8TiledMMAINS4_8MMA_AtomIJNS4_17SM100_MMA_TF32_SSISH_SH_fLi128ELi128ELNS4_4UMMA5MajorE1ELSO_0ELNSN_7ScaleInE0ELSP_0EEEEEENS4_6LayoutISC_NS5_IJNSA_ILi0EEEST_ST_EEEEENS5_IJNS4_10UnderscoreESW_SW_EEEEENS4_13SM90_TMA_LOADENS4_14ComposedLayoutINS4_7SwizzleILi2ELi5ELi2EEENS4_18smem_ptr_flag_bitsILi32EEENSS_INS5_IJNSA_ILi32EEENSA_ILi4EEEEEENS5_IJSB_S15_EEEEEEEvNS4_8identityESZ_NS10_INS11_ILi3ELi4ELi3EEES14_NSS_INS5_IJNSA_ILi8EEES15_EEENS5_IJS15_SB_EEEEEEEvS1B_EENS_8epilogue10collective18CollectiveEpilogueINS1J_23Sm100TmaWarpSpecializedILi4ELi2ELi16ELb1ELb0EEEJSG_NS5_IJNSS_ISE_SB_EENSS_INSA_ILi16EEESB_EEEEESH_SJ_SH_SJ_NS1J_6fusion15FusionCallbacksIS1N_NS1S_17LinearCombinationISH_fSH_fLNS_15FloatRoundStyleE2EEESG_S1R_JEEENS4_5SM1004TMEM4LOAD26SM100_TMEM_LOAD_32dp32b16xESZ_NS10_INS11_ILi2ELi4ELi3EEES14_NSS_INS5_IJS1D_S1P_EEENS5_IJS1P_SB_EEEEEEENS4_39AutoVectorizingCopyWithAssumedAlignmentILi128EEENS4_14SM90_TMA_STOREES26_S28_S28_EEEvvEEEEvNT_6ParamsE,"",@"SHT_CUDA_INFO"
	.sectionflags	@""
	.align	4


	//----- nvinfo : EIATTR_CUDA_API_VERSION
	.align		4
        /*0000*/ 	.byte	0x04, 0x37
        /*0002*/ 	.short	(.L_31 - .L_30)
.L_30:
        /*0004*/ 	.word	0x00000082


	//----- nvinfo : EIATTR_KPARAM_INFO
	.align		4
.L_31:
        /*0008*/ 	.byte	0x04, 0x17
        /*000a*/ 	.short	(.L_33 - .L_32)
.L_32:
        /*000c*/ 	.word	0x00000000
        /*0010*/ 	.short	0x0000
        /*0012*/ 	.short	0x0000
        /*0014*/ 	.byte	0x00, 0xf0, 0x01, 0x20


	//----- nvinfo : EIATTR_AT_ENTRY_FRAGMENTS
	.align		4
.L_33:
        /*0018*/ 	.byte	0x04, 0x4f
        /*001a*/ 	.short	(.L_35 - .L_34)


	//   ....[0]....
.L_34:
        /*001c*/ 	.word	0x00000006


	//----- nvinfo : EIATTR_RESERVED_SMEM_USED
	.align		4
.L_35:
        /*0020*/ 	.byte	0x01, 0x41
	.zero		2


	//----- nvinfo : EIATTR_SPARSE_MMA_MASK
	.align		4
        /*0024*/ 	.byte	0x03, 0x50
        /*0026*/ 	.short	0x0000


	//----- nvinfo : EIATTR_TCGEN05_1CTA_USED
	.align		4
        /*0028*/ 	.byte	0x01, 0x51
	.zero		2


	//----- nvinfo : EIATTR_MAXREG_COUNT
	.align		4
        /*002c*/ 	.byte	0x03, 0x1b
        /*002e*/ 	.short	0x00ff


	//----- nvinfo : EIATTR_NUM_BARRIERS
	.align		4
        /*0030*/ 	.byte	0x02, 0x4c
        /*0032*/ 	.byte	0x07
	.zero		1


	//----- nvinfo : EIATTR_EXTERNS
	.align		4
        /*0034*/ 	.byte	0x04, 0x0f
        /*0036*/ 	.short	(.L_37 - .L_36)


	//   ....[0]....
	.align		4
.L_36:
        /*0038*/ 	.word	index@(__assertfail)


	//----- nvinfo : EIATTR_MERCURY_ISA_VERSION
	.align		4
.L_37:
        /*003c*/ 	.byte	0x03, 0x5f
        /*003e*/ 	.short	0x0101


	//----- nvinfo : EIATTR_INT_WARP_WIDE_INSTR_OFFSETS
	.align		4
        /*0040*/ 	.byte	0x04, 0x31
        /*0042*/ 	.short	(.L_39 - .L_38)


	//   ....[0]....
.L_38:
        /*0044*/ 	.word	0x00002130


	//   ....[1]....
        /*0048*/ 	.word	0x00003cb0


	//   ....[2]....
        /*004c*/ 	.word	0x00003cd0


	//   ....[3]....
        /*0050*/ 	.word	0x00003d00


	//   ....[4]....
        /*0054*/ 	.word	0x00004630


	//   ....[5]....
        /*0058*/ 	.word	0x000046a0


	//   ....[6]....
        /*005c*/ 	.word	0x00004790


	//   ....[7]....
        /*0060*/ 	.word	0x00004810


	//   ....[8]....
        /*0064*/ 	.word	0x00004910


	//   ....[9]....
        /*0068*/ 	.word	0x00004990


	//   ....[10]....
        /*006c*/ 	.word	0x00004a90


	//   ....[11]....
        /*0070*/ 	.word	0x00004b20


	//   ....[12]....
        /*0074*/ 	.word	0x00004c20


	//   ....[13]....
        /*0078*/ 	.word	0x00004d00


	//   ....[14]....
        /*007c*/ 	.word	0x00004da0


	//   ....[15]....
        /*0080*/ 	.word	0x00004e90


	//   ....[16]....
        /*0084*/ 	.word	0x00004f30


	//   ....[17]....
        /*0088*/ 	.word	0x00005040


	//   ....[18]....
        /*008c*/ 	.word	0x000051a0


	//   ....[19]....
        /*0090*/ 	.word	0x000052f0


	//----- nvinfo : EIATTR_COOP_GROUP_MASK_REGIDS
	.align		4
.L_39:
        /*0094*/ 	.byte	0x04, 0x29
        /*0096*/ 	.short	(.L_41 - .L_40)


	//   ....[0]....
.L_40:
        /*0098*/ 	.word	0xffffffff


	//   ....[1]....
        /*009c*/ 	.word	0xffffffff


	//   ....[2]....
        /*00a0*/ 	.word	0xffffffff


	//   ....[3]....
        /*00a4*/ 	.word	0xffffffff


	//   ....[4]....
        /*00a8*/ 	.word	0xffffffff


	//   ....[5]....
        /*00ac*/ 	.word	0xffffffff


	//   ....[6]....
        /*00b0*/ 	.word	0xffffffff


	//   ....[7]....
        /*00b4*/ 	.word	0xffffffff


	//   ....[8]....
        /*00b8*/ 	.word	0xffffffff


	//   ....[9]....
        /*00bc*/ 	.word	0xffffffff


	//   ....[10]....
        /*00c0*/ 	.word	0xffffffff


	//   ....[11]....
        /*00c4*/ 	.word	0xffffffff


	//   ....[12]....
        /*00c8*/ 	.word	0xffffffff


	//----- nvinfo : EIATTR_COOP_GROUP_INSTR_OFFSETS
	.align		4
.L_41:
        /*00cc*/ 	.byte	0x04, 0x28
        /*00ce*/ 	.short	(.L_43 - .L_42)


	//   ....[0]....
.L_42:
        /*00d0*/ 	.word	0x00000090


	//   ....[1]....
        /*00d4*/ 	.word	0x000004d0


	//   ....[2]....
        /*00d8*/ 	.word	0x00000620


	//   ....[3]....
        /*00dc*/ 	.word	0x000007c0


	//   ....[4]....
        /*00e0*/ 	.word	0x000008c0


	//   ....[5]....
        /*00e4*/ 	.word	0x00000a30


	//   ....[6]....
        /*00e8*/ 	.word	0x00000bd0


	//   ....[7]....
        /*00ec*/ 	.word	0x00002010


	//   ....[8]....
        /*00f0*/ 	.word	0x00002d60


	//   ....[9]....
        /*00f4*/ 	.word	0x00002f70


	//   ....[10]....
        /*00f8*/ 	.word	0x00002fa0


	//   ....[11]....
        /*00fc*/ 	.word	0x00003b90


	//   ....[12]....
        /*0100*/ 	.word	0x00003dc0


	//----- nvinfo : EIATTR_VRC_CTA_INIT_COUNT
	.align		4
.L_43:
        /*0104*/ 	.byte	0x02, 0x4a
        /*0106*/ 	.byte	0x80
	.zero		1


	//----- nvinfo : EIATTR_SYSCALL_OFFSETS
	.align		4
        /*0108*/ 	.byte	0x04, 0x46
        /*010a*/ 	.short	(.L_45 - .L_44)


	//   ....[0]....
.L_44:
        /*010c*/ 	.word	0x00005d60


	//   ....[1]....
        /*0110*/ 	.word	0x00005e50


	//   ....[2]....
        /*0114*/ 	.word	0x000065b0


	//   ....[3]....
        /*0118*/ 	.word	0x00006f30


	//   ....[4]....
        /*011c*/ 	.word	0x00007880


	//   ....[5]....
        /*0120*/ 	.word	0x00008220


	//   ....[6]....
        /*0124*/ 	.word	0x00008bc0


	//   ....[7]....
        /*0128*/ 	.word	0x00009590


	//   ....[8]....
        /*012c*/ 	.word	0x00009f30


	//   ....[9]....
        /*0130*/ 	.word	0x0000a880


	//----- nvinfo : EIATTR_MBARRIER_INSTR_OFFSETS
	.align		4
.L_45:
        /*0134*/ 	.byte	0x04, 0x39
        /*0136*/ 	.short	(.L_47 - .L_46)


	//   ....[0]....
.L_46:
        /*0138*/ 	.word	0x000005b0
        /*013c*/ 	.word	0x000000ff
        /*0140*/ 	.word	0x00000000
        /*0144*/ 	.short	0x0100
        /*0146*/ 	.byte	0x05
	.zero		1


	//   ....[1]....
        /*0148*/ 	.word	0x000005c0
        /*014c*/ 	.word	0x000000ff
        /*0150*/ 	.word	0x00000018
        /*0154*/ 	.short	0x0100
        /*0156*/ 	.byte	0x05
	.zero		1


	//   ....[2]....
        /*0158*/ 	.word	0x000005d0
        /*015c*/ 	.word	0x000000ff
        /*0160*/ 	.word	0x00000008
        /*0164*/ 	.short	0x0100
        /*0166*/ 	.byte	0x05
	.zero		1


	//   ....[3]....
        /*0168*/ 	.word	0x000005e0
        /*016c*/ 	.word	0x000000ff
        /*0170*/ 	.word	0x00000020
        /*0174*/ 	.short	0x0100
        /*0176*/ 	.byte	0x05
	.zero		1


	//   ....[4]....
        /*0178*/ 	.word	0x000005f0
        /*017c*/ 	.word	0x000000ff
        /*0180*/ 	.word	0x00000010
        /*0184*/ 	.short	0x0100
        /*0186*/ 	.byte	0x05
	.zero		1


	//   ....[5]....
        /*0188*/ 	.word	0x00000600
        /*018c*/ 	.word	0x000000ff
        /*0190*/ 	.word	0x00000028
        /*0194*/ 	.short	0x0100
        /*0196*/ 	.byte	0x05
	.zero		1


	//   ....[6]....
        /*0198*/ 	.word	0x00000730
        /*019c*/ 	.word	0x000000ff
        /*01a0*/ 	.word	0x00000030
        /*01a4*/ 	.short	0x0100
        /*01a6*/ 	.byte	0x07
	.zero		1


	//   ....[7]....
        /*01a8*/ 	.word	0x00000740
        /*01ac*/ 	.word	0x000000ff
        /*01b0*/ 	.word	0x00000050
        /*01b4*/ 	.short	0x0100
        /*01b6*/ 	.byte	0x07
	.zero		1


	//   ....[8]....
        /*01b8*/ 	.word	0x00000750
        /*01bc*/ 	.word	0x000000ff
        /*01c0*/ 	.word	0x00000038
        /*01c4*/ 	.short	0x0100
        /*01c6*/ 	.byte	0x07
	.zero		1


	//   ....[9]....
        /*01c8*/ 	.word	0x00000760
        /*01cc*/ 	.word	0x000000ff
        /*01d0*/ 	.word	0x00000058
        /*01d4*/ 	.short	0x0100
        /*01d6*/ 	.byte	0x07
	.zero		1


	//   ....[10]....
        /*01d8*/ 	.word	0x00000770
        /*01dc*/ 	.word	0x000000ff
        /*01e0*/ 	.word	0x00000040
        /*01e4*/ 	.short	0x0100
        /*01e6*/ 	.byte	0x07
	.zero		1


	//   ....[11]....
        /*01e8*/ 	.word	0x00000780
        /*01ec*/ 	.word	0x000000ff
        /*01f0*/ 	.word	0x00000060
        /*01f4*/ 	.short	0x0100
        /*01f6*/ 	.byte	0x07
	.zero		1


	//   ....[12]....
        /*01f8*/ 	.word	0x00000790
        /*01fc*/ 	.word	0x000000ff
        /*0200*/ 	.word	0x00000048
        /*0204*/ 	.short	0x0100
        /*0206*/ 	.byte	0x07
	.zero		1


	//   ....[13]....
        /*0208*/ 	.word	0x000007a0
        /*020c*/ 	.word	0x000000ff
        /*0210*/ 	.word	0x00000068
        /*0214*/ 	.short	0x0100
        /*0216*/ 	.byte	0x07
	.zero		1


	//   ....[14]....
        /*0218*/ 	.word	0x00000890
        /*021c*/ 	.word	0x000000ff
        /*0220*/ 	.word	0x00000070
        /*0224*/ 	.short	0x0100
        /*0226*/ 	.byte	0x05
	.zero		1


	//   ....[15]....
        /*0228*/ 	.word	0x000008a0
        /*022c*/ 	.word	0x000000ff
        /*0230*/ 	.word	0x00000078
        /*0234*/ 	.short	0x0100
        /*0236*/ 	.byte	0x05
	.zero		1


	//   ....[16]....
        /*0238*/ 	.word	0x000009e0
        /*023c*/ 	.word	0x000000ff
        /*0240*/ 	.word	0x00000080
        /*0244*/ 	.short	0x0100
        /*0246*/ 	.byte	0x05
	.zero		1


	//   ....[17]....
        /*0248*/ 	.word	0x000009f0
        /*024c*/ 	.word	0x000000ff
        /*0250*/ 	.word	0x00000090
        /*0254*/ 	.short	0x0100
        /*0256*/ 	.byte	0x05
	.zero		1


	//   ....[18]....
        /*0258*/ 	.word	0x00000a00
        /*025c*/ 	.word	0x000000ff
        /*0260*/ 	.word	0x00000088
        /*0264*/ 	.short	0x0100
        /*0266*/ 	.byte	0x05
	.zero		1


	//   ....[19]....
        /*0268*/ 	.word	0x00000a10
        /*026c*/ 	.word	0x000000ff
        /*0270*/ 	.word	0x00000098
        /*0274*/ 	.short	0x0100
        /*0276*/ 	.byte	0x05
	.zero		1


	//   ....[20]....
        /*0278*/ 	.word	0x00000b40
        /*027c*/ 	.word	0x000000ff
        /*0280*/ 	.word	0x000000a0
        /*0284*/ 	.short	0x0100
        /*0286*/ 	.byte	0x07
	.zero		1


	//   ....[21]....
        /*0288*/ 	.word	0x00000b50
        /*028c*/ 	.word	0x000000ff
        /*0290*/ 	.word	0x000000c0
        /*0294*/ 	.short	0x0100
        /*0296*/ 	.byte	0x07
	.zero		1


	//   ....[22]....
        /*0298*/ 	.word	0x00000b60
        /*029c*/ 	.word	0x000000ff
        /*02a0*/ 	.word	0x000000a8
        /*02a4*/ 	.short	0x0100
        /*02a6*/ 	.byte	0x07
	.zero		1


	//   ....[23]....
        /*02a8*/ 	.word	0x00000b70
        /*02ac*/ 	.word	0x000000ff
        /*02b0*/ 	.word	0x000000c8
        /*02b4*/ 	.short	0x0100
        /*02b6*/ 	.byte	0x07
	.zero		1


	//   ....[24]....
        /*02b8*/ 	.word	0x00000b80
        /*02bc*/ 	.word	0x000000ff
        /*02c0*/ 	.word	0x000000b0
        /*02c4*/ 	.short	0x0100
        /*02c6*/ 	.byte	0x07
	.zero		1


	//   ....[25]....
        /*02c8*/ 	.word	0x00000b90
        /*02cc*/ 	.word	0x000000ff
        /*02d0*/ 	.word	0x000000d0
        /*02d4*/ 	.short	0x0100
        /*02d6*/ 	.byte	0x07
	.zero		1


	//   ....[26]....
        /*02d8*/ 	.word	0x00000ba0
        /*02dc*/ 	.word	0x000000ff
        /*02e0*/ 	.word	0x000000b8
        /*02e4*/ 	.short	0x0100
        /*02e6*/ 	.byte	0x07
	.zero		1


	//   ....[27]....
        /*02e8*/ 	.word	0x00000bb0
        /*02ec*/ 	.word	0x000000ff
        /*02f0*/ 	.word	0x000000d8
        /*02f4*/ 	.short	0x0100
        /*02f6*/ 	.byte	0x07
	.zero		1


	//   ....[28]....
        /*02f8*/ 	.word	0x00000ca0
        /*02fc*/ 	.word	0x000000ff
        /*0300*/ 	.word	0x000000e0
        /*0304*/ 	.short	0x0100
        /*0306*/ 	.byte	0x05
	.zero		1


	//   ....[29]....
        /*0308*/ 	.word	0x00000cb0
        /*030c*/ 	.word	0x000000ff
        /*0310*/ 	.word	0x000000f0
        /*0314*/ 	.short	0x0100
        /*0316*/ 	.byte	0x05
	.zero		1


	//   ....[30]....
        /*0318*/ 	.word	0x00000cc0
        /*031c*/ 	.word	0x000000ff
        /*0320*/ 	.word	0x000000e8
        /*0324*/ 	.short	0x0100
        /*0326*/ 	.byte	0x05
	.zero		1


	//   ....[31]....
        /*0328*/ 	.word	0x00000cd0
        /*032c*/ 	.word	0x000000ff
        /*0330*/ 	.word	0x000000f8
        /*0334*/ 	.short	0x0100
        /*0336*/ 	.byte	0x05
	.zero		1


	//   ....[32]....
        /*0338*/ 	.word	0x000015b0
        /*033c*/ 	.word	0x00000003
        /*0340*/ 	.word	0x000000f0
        /*0344*/ 	.short	0x010a
        /*0346*/ 	.byte	0xff
	.zero		1


	//   ....[33]....
        /*0348*/ 	.word	0x000015e0
        /*034c*/ 	.word	0x00000003
        /*0350*/ 	.word	0x000000e0
        /*0354*/ 	.short	0x0101
        /*0356*/ 	.byte	0xff
	.zero		1


	//   ....[34]....
        /*0358*/ 	.word	0x000016b0
        /*035c*/ 	.word	0x000000ff
        /*0360*/ 	.word	0x00000018
        /*0364*/ 	.short	0x010a
        /*0366*/ 	.byte	0x08
	.zero		1


	//   ....[35]....
        /*0368*/ 	.word	0x00001780
        /*036c*/ 	.word	0x000000ff
        /*0370*/ 	.word	0x00000018
        /*0374*/ 	.short	0x010a
        /*0376*/ 	.byte	0x31
	.zero		1


	//   ....[36]....
        /*0378*/ 	.word	0x00001880
        /*037c*/ 	.word	0x000000ff
        /*0380*/ 	.word	0x00000018
        /*0384*/ 	.short	0x010a
        /*0386*/ 	.byte	0x08
	.zero		1


	//   ....[37]....
        /*0388*/ 	.word	0x00001b70
        /*038c*/ 	.word	0x000000ff
        /*0390*/ 	.word	0x00000078
        /*0394*/ 	.short	0x0101
        /*0396*/ 	.byte	0x04
	.zero		1


	//   ....[38]....
        /*0398*/ 	.word	0x00001b90
        /*039c*/ 	.word	0x000000ff
        /*03a0*/ 	.word	0x00000018
        /*03a4*/ 	.short	0x010a
        /*03a6*/ 	.byte	0x08
	.zero		1


	//   ....[39]....
        /*03a8*/ 	.word	0x00001c40
        /*03ac*/ 	.word	0x000000ff
        /*03b0*/ 	.word	0x00000018
        /*03b4*/ 	.short	0x010a
        /*03b6*/ 	.byte	0x31
	.zero		1


	//   ....[40]....
        /*03b8*/ 	.word	0x00001d40
        /*03bc*/ 	.word	0x000000ff
        /*03c0*/ 	.word	0x00000018
        /*03c4*/ 	.short	0x010a
        /*03c6*/ 	.byte	0x08
	.zero		1


	//   ....[41]....
        /*03c8*/ 	.word	0x00002040
        /*03cc*/ 	.word	0x00000002
        /*03d0*/ 	.word	0x00000080
        /*03d4*/ 	.short	0x010a
        /*03d6*/ 	.byte	0xff
	.zero		1


	//   ....[42]....
        /*03d8*/ 	.word	0x00002100
        /*03dc*/ 	.word	0x00000002
        /*03e0*/ 	.word	0x00000000
        /*03e4*/ 	.short	0x0101
        /*03e6*/ 	.byte	0xff
	.zero		1


	//   ....[43]....
        /*03e8*/ 	.word	0x00002660
        /*03ec*/ 	.word	0x000000ff
        /*03f0*/ 	.word	0x00000000
        /*03f4*/ 	.short	0x010a
        /*03f6*/ 	.byte	0x05
	.zero		1


	//   ....[44]....
        /*03f8*/ 	.word	0x000026f0
        /*03fc*/ 	.word	0x000000ff
        /*0400*/ 	.word	0x00000000
        /*0404*/ 	.short	0x010a
        /*0406*/ 	.byte	0x05
	.zero		1


	//   ....[45]....
        /*0408*/ 	.word	0x00002790
        /*040c*/ 	.word	0x00000000
        /*0410*/ 	.word	0x00000000
        /*0414*/ 	.short	0x010a
        /*0416*/ 	.byte	0xff
	.zero		1


	//   ....[46]....
        /*0418*/ 	.word	0x000028b0
        /*041c*/ 	.word	0x00000000
        /*0420*/ 	.word	0x000000e0
        /*0424*/ 	.short	0x010a
        /*0426*/ 	.byte	0xff
	.zero		1


	//   ....[47]....
        /*0428*/ 	.word	0x00002910
        /*042c*/ 	.word	0x00000004
        /*0430*/ 	.word	0x00000000
        /*0434*/ 	.short	0x0101
        /*0436*/ 	.byte	0xff
	.zero		1


	//   ....[48]....
        /*0438*/ 	.word	0x00002930
        /*043c*/ 	.word	0x000000ff
        /*0440*/ 	.word	0x00000090
        /*0444*/ 	.short	0x010a
        /*0446*/ 	.byte	0x05
	.zero		1


	//   ....[49]....
        /*0448*/ 	.word	0x00002a50
        /*044c*/ 	.word	0x00000000
        /*0450*/ 	.word	0x00000080
        /*0454*/ 	.short	0x010a
        /*0456*/ 	.byte	0xff
	.zero		1


	//   ....[50]....
        /*0458*/ 	.word	0x00002b60
        /*045c*/ 	.word	0x00000000
        /*0460*/ 	.word	0x00000000
        /*0464*/ 	.short	0x0101
        /*0466*/ 	.byte	0xff
	.zero		1


	//   ....[51]....
        /*0468*/ 	.word	0x00002bf0
        /*046c*/ 	.word	0x000000ff
        /*0470*/ 	.word	0x00000090
        /*0474*/ 	.short	0x0106
        /*0476*/ 	.byte	0x05
	.zero		1


	//   ....[52]....
        /*0478*/ 	.word	0x00002c10
        /*047c*/ 	.word	0x000000ff
        /*0480*/ 	.word	0x00000090
        /*0484*/ 	.short	0x010a
        /*0486*/ 	.byte	0x05
	.zero		1


	//   ....[53]....
        /*0488*/ 	.word	0x00002ca0
        /*048c*/ 	.word	0x000000ff
        /*0490*/ 	.word	0x00000090
        /*0494*/ 	.short	0x0106
        /*0496*/ 	.byte	0x04
	.zero		1


	//   ....[54]....
        /*0498*/ 	.word	0x00002ce0
        /*049c*/ 	.word	0x00000000
        /*04a0*/ 	.word	0x00000090
        /*04a4*/ 	.short	0x010a
        /*04a6*/ 	.byte	0xff
	.zero		1


	//   ....[55]....
        /*04a8*/ 	.word	0x000032a0
        /*04ac*/ 	.word	0x00000000
        /*04b0*/ 	.word	0x00000080
        /*04b4*/ 	.short	0x010a
        /*04b6*/ 	.byte	0xff
	.zero		1


	//   ....[56]....
        /*04b8*/ 	.word	0x000033a0
        /*04bc*/ 	.word	0x00000003
        /*04c0*/ 	.word	0x00000000
        /*04c4*/ 	.short	0x0101
        /*04c6*/ 	.byte	0xff
	.zero		1


	//   ....[57]....
        /*04c8*/ 	.word	0x000033b0
        /*04cc*/ 	.word	0x000000ff
        /*04d0*/ 	.word	0x00000000
        /*04d4*/ 	.short	0x010a
        /*04d6*/ 	.byte	0x07
	.zero		1


	//   ....[58]....
        /*04d8*/ 	.word	0x000033e0
        /*04dc*/ 	.word	0x000000ff
        /*04e0*/ 	.word	0x000000c0
        /*04e4*/ 	.short	0x010a
        /*04e6*/ 	.byte	0x06
	.zero		1


	//   ....[59]....
        /*04e8*/ 	.word	0x000034b0
        /*04ec*/ 	.word	0x000000ff
        /*04f0*/ 	.word	0x00000000
        /*04f4*/ 	.short	0x010a
        /*04f6*/ 	.byte	0x0b
	.zero		1


	//   ....[60]....
        /*04f8*/ 	.word	0x000035e0
        /*04fc*/ 	.word	0x000000ff
        /*0500*/ 	.word	0x00000000
        /*0504*/ 	.short	0x010a
        /*0506*/ 	.byte	0x22
	.zero		1


	//   ....[61]....
        /*0508*/ 	.word	0x000039c0
        /*050c*/ 	.word	0x000000ff
        /*0510*/ 	.word	0x00000000
        /*0514*/ 	.short	0x010a
        /*0516*/ 	.byte	0x06
	.zero		1


	//   ....[62]....
        /*0518*/ 	.word	0x00003a50
        /*051c*/ 	.word	0x000000ff
        /*0520*/ 	.word	0x00000000
        /*0524*/ 	.short	0x010a
        /*0526*/ 	.byte	0x06
	.zero		1


	//   ....[63]....
        /*0528*/ 	.word	0x00003ae0
        /*052c*/ 	.word	0x000000ff
        /*0530*/ 	.word	0x00000000
        /*0534*/ 	.short	0x010a
        /*0536*/ 	.byte	0x06
	.zero		1


	//   ....[64]....
        /*0538*/ 	.word	0x00003b70
        /*053c*/ 	.word	0x000000ff
        /*0540*/ 	.word	0x00000000
        /*0544*/ 	.short	0x010a
        /*0546*/ 	.byte	0x07
	.zero		1


	//   ....[65]....
        /*0548*/ 	.word	0x00003fd0
        /*054c*/ 	.word	0x00000000
        /*0550*/ 	.word	0x00000080
        /*0554*/ 	.short	0x010a
        /*0556*/ 	.byte	0xff
	.zero		1


	//   ....[66]....
        /*0558*/ 	.word	0x00004090
        /*055c*/ 	.word	0x00000000
        /*0560*/ 	.word	0x00000000
        /*0564*/ 	.short	0x0101
        /*0566*/ 	.byte	0xff
	.zero		1


	//   ....[67]....
        /*0568*/ 	.word	0x000043b0
        /*056c*/ 	.word	0x000000ff
        /*0570*/ 	.word	0x00000078
        /*0574*/ 	.short	0x010a
        /*0576*/ 	.byte	0x07
	.zero		1


	//   ....[68]....
        /*0578*/ 	.word	0x000045b0
        /*057c*/ 	.word	0x000000ff
        /*0580*/ 	.word	0x00000050
        /*0584*/ 	.short	0x010a
        /*0586*/ 	.byte	0x07
	.zero		1


	//   ....[69]....
        /*0588*/ 	.word	0x00004730
        /*058c*/ 	.word	0x000000ff
        /*0590*/ 	.word	0x00000030
        /*0594*/ 	.short	0x010b
        /*0596*/ 	.byte	0x07
	.zero		1


	//   ....[70]....
        /*0598*/ 	.word	0x00004740
        /*059c*/ 	.word	0x000000ff
        /*05a0*/ 	.word	0x00000000
        /*05a4*/ 	.short	0x0101
        /*05a6*/ 	.byte	0x15
	.zero		1


	//   ....[71]....
        /*05a8*/ 	.word	0x00004760
        /*05ac*/ 	.word	0x000000ff
        /*05b0*/ 	.word	0x00000058
        /*05b4*/ 	.short	0x010a
        /*05b6*/ 	.byte	0x07
	.zero		1


	//   ....[72]....
        /*05b8*/ 	.word	0x000048b0
        /*05bc*/ 	.word	0x000000ff
        /*05c0*/ 	.word	0x00000038
        /*05c4*/ 	.short	0x010b
        /*05c6*/ 	.byte	0x07
	.zero		1


	//   ....[73]....
        /*05c8*/ 	.word	0x000048c0
        /*05cc*/ 	.word	0x000000ff
        /*05d0*/ 	.word	0x00000000
        /*05d4*/ 	.short	0x0101
        /*05d6*/ 	.byte	0x0f
	.zero		1


	//   ....[74]....
        /*05d8*/ 	.word	0x000048e0
        /*05dc*/ 	.word	0x000000ff
        /*05e0*/ 	.word	0x00000060
        /*05e4*/ 	.short	0x010a
        /*05e6*/ 	.byte	0x07
	.zero		1


	//   ....[75]....
        /*05e8*/ 	.word	0x00004a30
        /*05ec*/ 	.word	0x000000ff
        /*05f0*/ 	.word	0x00000040
        /*05f4*/ 	.short	0x010b
        /*05f6*/ 	.byte	0x07
	.zero		1


	//   ....[76]....
        /*05f8*/ 	.word	0x00004a40
        /*05fc*/ 	.word	0x000000ff
        /*0600*/ 	.word	0x00000000
        /*0604*/ 	.short	0x0101
        /*0606*/ 	.byte	0x0e
	.zero		1


	//   ....[77]....
        /*0608*/ 	.word	0x00004a60
        /*060c*/ 	.word	0x000000ff
        /*0610*/ 	.word	0x00000068
        /*0614*/ 	.short	0x010a
        /*0616*/ 	.byte	0x07
	.zero		1


	//   ....[78]....
        /*0618*/ 	.word	0x00004bc0
        /*061c*/ 	.word	0x000000ff
        /*0620*/ 	.word	0x00000048
        /*0624*/ 	.short	0x010b
        /*0626*/ 	.byte	0x07
	.zero		1


	//   ....[79]....
        /*0628*/ 	.word	0x00004bd0
        /*062c*/ 	.word	0x000000ff
        /*0630*/ 	.word	0x00000000
        /*0634*/ 	.short	0x0101
        /*0636*/ 	.byte	0x0d
	.zero		1


	//   ....[80]....
        /*0638*/ 	.word	0x00004bf0
        /*063c*/ 	.word	0x000000ff
        /*0640*/ 	.word	0x00000050
        /*0644*/ 	.short	0x010a
        /*0646*/ 	.byte	0x07
	.zero		1


	//   ....[81]....
        /*0648*/ 	.word	0x00004d40
        /*064c*/ 	.word	0x000000ff
        /*0650*/ 	.word	0x00000030
        /*0654*/ 	.short	0x010b
        /*0656*/ 	.byte	0x07
	.zero		1


	//   ....[82]....
        /*0658*/ 	.word	0x00004d50
        /*065c*/ 	.word	0x000000ff
        /*0660*/ 	.word	0x00000000
        /*0664*/ 	.short	0x0101
        /*0666*/ 	.byte	0x15
	.zero		1


	//   ....[83]....
        /*0668*/ 	.word	0x00004d70
        /*066c*/ 	.word	0x000000ff
        /*0670*/ 	.word	0x00000058
        /*0674*/ 	.short	0x010a
        /*0676*/ 	.byte	0x07
	.zero		1


	//   ....[84]....
        /*0678*/ 	.word	0x00004ed0
        /*067c*/ 	.word	0x000000ff
        /*0680*/ 	.word	0x00000038
        /*0684*/ 	.short	0x010b
        /*0686*/ 	.byte	0x07
	.zero		1


	//   ....[85]....
        /*0688*/ 	.word	0x00004ee0
        /*068c*/ 	.word	0x000000ff
        /*0690*/ 	.word	0x00000000
        /*0694*/ 	.short	0x0101
        /*0696*/ 	.byte	0x0f
	.zero		1


	//   ....[86]....
        /*0698*/ 	.word	0x00004ef0
        /*069c*/ 	.word	0x000000ff
        /*06a0*/ 	.word	0x00000060
        /*06a4*/ 	.short	0x010a
        /*06a6*/ 	.byte	0x07
	.zero		1


	//   ....[87]....
        /*06a8*/ 	.word	0x00005090
        /*06ac*/ 	.word	0x000000ff
        /*06b0*/ 	.word	0x00000040
        /*06b4*/ 	.short	0x010b
        /*06b6*/ 	.byte	0x07
	.zero		1


	//   ....[88]....
        /*06b8*/ 	.word	0x00005100
        /*06bc*/ 	.word	0x000000ff
        /*06c0*/ 	.word	0x00000000
        /*06c4*/ 	.short	0x0101
        /*06c6*/ 	.byte	0x0e
	.zero		1


	//   ....[89]....
        /*06c8*/ 	.word	0x00005130
        /*06cc*/ 	.word	0x000000ff
        /*06d0*/ 	.word	0x00000068
        /*06d4*/ 	.short	0x010a
        /*06d6*/ 	.byte	0x07
	.zero		1


	//   ....[90]....
        /*06d8*/ 	.word	0x00005330
        /*06dc*/ 	.word	0x000000ff
        /*06e0*/ 	.word	0x00000048
        /*06e4*/ 	.short	0x010b
        /*06e6*/ 	.byte	0x07
	.zero		1


	//   ....[91]....
        /*06e8*/ 	.word	0x00005350
        /*06ec*/ 	.word	0x000000ff
        /*06f0*/ 	.word	0x00000000
        /*06f4*/ 	.short	0x0101
        /*06f6*/ 	.byte	0x0d
	.zero		1


	//   ....[92]....
        /*06f8*/ 	.word	0x00005370
        /*06fc*/ 	.word	0x000000ff
        /*0700*/ 	.word	0x00000050
        /*0704*/ 	.short	0x010a
        /*0706*/ 	.byte	0x07
	.zero		1


	//   ....[93]....
        /*0708*/ 	.word	0x00005390
        /*070c*/ 	.word	0x000000ff
        /*0710*/ 	.word	0x00000058
        /*0714*/ 	.short	0x010a
        /*0716*/ 	.byte	0x07
	.zero		1


	//   ....[94]....
        /*0718*/ 	.word	0x000053b0
        /*071c*/ 	.word	0x000000ff
        /*0720*/ 	.word	0x00000060
        /*0724*/ 	.short	0x010a
        /*0726*/ 	.byte	0x07
	.zero		1


	//   ....[95]....
        /*0728*/ 	.word	0x00005400
        /*072c*/ 	.word	0x00000002
        /*0730*/ 	.word	0x00000068
        /*0734*/ 	.short	0x010a
        /*0736*/ 	.byte	0xff
	.zero		1


	//   ....[96]....
        /*0738*/ 	.word	0x00005720
        /*073c*/ 	.word	0x00000000
        /*0740*/ 	.word	0x00000080
        /*0744*/ 	.short	0x010a
        /*0746*/ 	.byte	0xff
	.zero		1


	//   ....[97]....
        /*0748*/ 	.word	0x00005830
        /*074c*/ 	.word	0x00000000
        /*0750*/ 	.word	0x00000000
        /*0754*/ 	.short	0x0101
        /*0756*/ 	.byte	0xff
	.zero		1


	//   ....[98]....
        /*0758*/ 	.word	0x00006280
        /*075c*/ 	.word	0x000000ff
        /*0760*/ 	.word	0x00000030
        /*0764*/ 	.short	0x010a
        /*0766*/ 	.byte	0x24
	.zero		1


	//   ....[99]....
        /*0768*/ 	.word	0x000062b0
        /*076c*/ 	.word	0x00000057
        /*0770*/ 	.word	0x000000a0
        /*0774*/ 	.short	0x010a
        /*0776*/ 	.byte	0xff
	.zero		1


	//   ....[100]....
        /*0778*/ 	.word	0x000063a0
        /*077c*/ 	.word	0x000000ff
        /*0780*/ 	.word	0x00000030
        /*0784*/ 	.short	0x010a
        /*0786*/ 	.byte	0x24
	.zero		1


	//   ....[101]....
        /*0788*/ 	.word	0x00006490
        /*078c*/ 	.word	0x00000057
        /*0790*/ 	.word	0x000000a0
        /*0794*/ 	.short	0x010a
        /*0796*/ 	.byte	0xff
	.zero		1


	//   ....[102]....
        /*0798*/ 	.word	0x00006c60
        /*079c*/ 	.word	0x00000000
        /*07a0*/ 	.word	0x00000000
        /*07a4*/ 	.short	0x0101
        /*07a6*/ 	.byte	0xff
	.zero		1


	//   ....[103]....
        /*07a8*/ 	.word	0x00006c70
        /*07ac*/ 	.word	0x00000003
        /*07b0*/ 	.word	0x00000030
        /*07b4*/ 	.short	0x010a
        /*07b6*/ 	.byte	0xff
	.zero		1


	//   ....[104]....
        /*07b8*/ 	.word	0x00006d50
        /*07bc*/ 	.word	0x00000003
        /*07c0*/ 	.word	0x00000030
        /*07c4*/ 	.short	0x010a
        /*07c6*/ 	.byte	0xff
	.zero		1


	//   ....[105]....
        /*07c8*/ 	.word	0x000075b0
        /*07cc*/ 	.word	0x0000005a
        /*07d0*/ 	.word	0x00000000
        /*07d4*/ 	.short	0x0101
        /*07d6*/ 	.byte	0xff
	.zero		1


	//   ....[106]....
        /*07d8*/ 	.word	0x000075d0
        /*07dc*/ 	.word	0x0000005b
        /*07e0*/ 	.word	0x00000030
        /*07e4*/ 	.short	0x010a
        /*07e6*/ 	.byte	0xff
	.zero		1


	//   ....[107]....
        /*07e8*/ 	.word	0x000076a0
        /*07ec*/ 	.word	0x0000005b
        /*07f0*/ 	.word	0x00000030
        /*07f4*/ 	.short	0x010a
        /*07f6*/ 	.byte	0xff
	.zero		1


	//   ....[108]....
        /*07f8*/ 	.word	0x00007f00
        /*07fc*/ 	.word	0x0000005a
        /*0800*/ 	.word	0x00000000
        /*0804*/ 	.short	0x0101
        /*0806*/ 	.byte	0xff
	.zero		1


	//   ....[109]....
        /*0808*/ 	.word	0x00007f20
        /*080c*/ 	.word	0x0000005b
        /*0810*/ 	.word	0x00000030
        /*0814*/ 	.short	0x010a
        /*0816*/ 	.byte	0xff
	.zero		1


	//   ....[110]....
        /*0818*/ 	.word	0x00008000
        /*081c*/ 	.word	0x0000005b
        /*0820*/ 	.word	0x00000030
        /*0824*/ 	.short	0x010a
        /*0826*/ 	.byte	0xff
	.zero		1


	//   ....[111]....
        /*0828*/ 	.word	0x000088a0
        /*082c*/ 	.word	0x0000005b
        /*0830*/ 	.word	0x00000000
        /*0834*/ 	.short	0x0101
        /*0836*/ 	.byte	0xff
	.zero		1


	//   ....[112]....
        /*0838*/ 	.word	0x000088c0
        /*083c*/ 	.word	0x0000005c
        /*0840*/ 	.word	0x00000030
        /*0844*/ 	.short	0x010a
        /*0846*/ 	.byte	0xff
	.zero		1


	//   ....[113]....
        /*0848*/ 	.word	0x00008990
        /*084c*/ 	.word	0x0000005c
        /*0850*/ 	.word	0x00000030
        /*0854*/ 	.short	0x010a
        /*0856*/ 	.byte	0xff
	.zero		1


	//   ....[114]....
        /*0858*/ 	.word	0x00009270
        /*085c*/ 	.word	0x0000005b
        /*0860*/ 	.word	0x00000000
        /*0864*/ 	.short	0x0101
        /*0866*/ 	.byte	0xff
	.zero		1


	//   ....[115]....
        /*0868*/ 	.word	0x00009290
        /*086c*/ 	.word	0x0000005c
        /*0870*/ 	.word	0x00000030
        /*0874*/ 	.short	0x010a
        /*0876*/ 	.byte	0xff
	.zero		1


	//   ....[116]....
        /*0878*/ 	.word	0x00009360
        /*087c*/ 	.word	0x0000005c
        /*0880*/ 	.word	0x00000030
        /*0884*/ 	.short	0x010a
        /*0886*/ 	.byte	0xff
	.zero		1


	//   ....[117]....
        /*0888*/ 	.word	0x00009c10
        /*088c*/ 	.word	0x0000005b
        /*0890*/ 	.word	0x00000000
        /*0894*/ 	.short	0x0101
        /*0896*/ 	.byte	0xff
	.zero		1


	//   ....[118]....
        /*0898*/ 	.word	0x00009c30
        /*089c*/ 	.word	0x0000005c
        /*08a0*/ 	.word	0x00000030
        /*08a4*/ 	.short	0x010a
        /*08a6*/ 	.byte	0xff
	.zero		1


	//   ....[119]....
        /*08a8*/ 	.word	0x00009d00
        /*08ac*/ 	.word	0x0000005c
        /*08b0*/ 	.word	0x00000030
        /*08b4*/ 	.short	0x010a
        /*08b6*/ 	.byte	0xff
	.zero		1


	//   ....[120]....
        /*08b8*/ 	.word	0x0000a5b0
        /*08bc*/ 	.word	0x0000005b
        /*08c0*/ 	.word	0x00000000
        /*08c4*/ 	.short	0x0101
        /*08c6*/ 	.byte	0xff
	.zero		1


	//   ....[121]....
        /*08c8*/ 	.word	0x0000a5d0
        /*08cc*/ 	.word	0x0000005c
        /*08d0*/ 	.word	0x00000030
        /*08d4*/ 	.short	0x010a
        /*08d6*/ 	.byte	0xff
	.zero		1


	//   ....[122]....
        /*08d8*/ 	.word	0x0000a6a0
        /*08dc*/ 	.word	0x0000005c
        /*08e0*/ 	.word	0x00000030
        /*08e4*/ 	.short	0x010a
        /*08e6*/ 	.byte	0xff
	.zero		1


	//   ....[123]....
        /*08e8*/ 	.word	0x0000a9e0
        /*08ec*/ 	.word	0x000000ff
        /*08f0*/ 	.word	0x00000000
        /*08f4*/ 	.short	0x0101
        /*08f6*/ 	.byte	0x05
	.zero		1


	//   ....[124]....
        /*08f8*/ 	.word	0x0000af60
        /*08fc*/ 	.word	0x00000002
        /*0900*/ 	.word	0x00000000
        /*0904*/ 	.short	0x0101
        /*0906*/ 	.byte	0xff
	.zero		1


	//   ....[125]....
        /*0908*/ 	.word	0x0000b1d0
        /*090c*/ 	.word	0x000000ff
        /*0910*/ 	.word	0x00000000
        /*0914*/ 	.short	0x0101
        /*0916*/ 	.byte	0x04
	.zero		1


	//   ....[126]....
        /*0918*/ 	.word	0x0000b1f0
        /*091c*/ 	.word	0x00000003
        /*0920*/ 	.word	0x000000f0
        /*0924*/ 	.short	0x010a
        /*0926*/ 	.byte	0xff
	.zero		1


	//   ....[127]....
        /*0928*/ 	.word	0x0000b250
        /*092c*/ 	.word	0x00000002
        /*0930*/ 	.word	0x00000018
        /*0934*/ 	.short	0x010a
        /*0936*/ 	.byte	0xff
	.zero		1


	//   ....[128]....
        /*0938*/ 	.word	0x0000b2b0
        /*093c*/ 	.word	0x00000002
        /*0940*/ 	.word	0x00000018
        /*0944*/ 	.short	0x010a
        /*0946*/ 	.byte	0xff
	.zero		1


	//   ....[129]....
        /*0948*/ 	.word	0x0000b300
        /*094c*/ 	.word	0x00000002
        /*0950*/ 	.word	0x00000080
        /*0954*/ 	.short	0x010a
        /*0956*/ 	.byte	0xff
	.zero		1


	//   ....[130]....
        /*0958*/ 	.word	0x0000b360
        /*095c*/ 	.word	0x00000000
        /*0960*/ 	.word	0x00000000
        /*0964*/ 	.short	0x010a
        /*0966*/ 	.byte	0xff
	.zero		1


	//   ....[131]....
        /*0968*/ 	.word	0x0000b3c0
        /*096c*/ 	.word	0x00000000
        /*0970*/ 	.word	0x00000000
        /*0974*/ 	.short	0x010a
        /*0976*/ 	.byte	0xff
	.zero		1


	//   ....[132]....
        /*0978*/ 	.word	0x0000b410
        /*097c*/ 	.word	0x00000000
        /*0980*/ 	.word	0x000000e0
        /*0984*/ 	.short	0x010a
        /*0986*/ 	.byte	0xff
	.zero		1


	//   ....[133]....
        /*0988*/ 	.word	0x0000b470
        /*098c*/ 	.word	0x00000000
        /*0990*/ 	.word	0x00000090
        /*0994*/ 	.short	0x010a
        /*0996*/ 	.byte	0xff
	.zero		1


	//   ....[134]....
        /*0998*/ 	.word	0x0000b4c0
        /*099c*/ 	.word	0x00000000
        /*09a0*/ 	.word	0x00000080
        /*09a4*/ 	.short	0x010a
        /*09a6*/ 	.byte	0xff
	.zero		1


	//   ....[135]....
        /*09a8*/ 	.word	0x0000b520
        /*09ac*/ 	.word	0x00000000
        /*09b0*/ 	.word	0x00000090
        /*09b4*/ 	.short	0x010a
        /*09b6*/ 	.byte	0xff
	.zero		1


	//   ....[136]....
        /*09b8*/ 	.word	0x0000b570
        /*09bc*/ 	.word	0x00000000
        /*09c0*/ 	.word	0x00000080
        /*09c4*/ 	.short	0x010a
        /*09c6*/ 	.byte	0xff
	.zero		1


	//   ....[137]....
        /*09c8*/ 	.word	0x0000b5d0
        /*09cc*/ 	.word	0x00000003
        /*09d0*/ 	.word	0x000000c0
        /*09d4*/ 	.short	0x010a
        /*09d6*/ 	.byte	0xff
	.zero		1


	//   ....[138]....
        /*09d8*/ 	.word	0x0000b630
        /*09dc*/ 	.word	0x00000000
        /*09e0*/ 	.word	0x00000000
        /*09e4*/ 	.short	0x010a
        /*09e6*/ 	.byte	0xff
	.zero		1


	//   ....[139]....
        /*09e8*/ 	.word	0x0000b690
        /*09ec*/ 	.word	0x00000000
        /*09f0*/ 	.word	0x00000000
        /*09f4*/ 	.short	0x010a
        /*09f6*/ 	.byte	0xff
	.zero		1


	//   ....[140]....
        /*09f8*/ 	.word	0x0000b6f0
        /*09fc*/ 	.word	0x00000000
        /*0a00*/ 	.word	0x00000000
        /*0a04*/ 	.short	0x010a
        /*0a06*/ 	.byte	0xff
	.zero		1


	//   ....[141]....
        /*0a08*/ 	.word	0x0000b750
        /*0a0c*/ 	.word	0x00000000
        /*0a10*/ 	.word	0x00000000
        /*0a14*/ 	.short	0x010a
        /*0a16*/ 	.byte	0xff
	.zero		1


	//   ....[142]....
        /*0a18*/ 	.word	0x0000b7b0
        /*0a1c*/ 	.word	0x00000000
        /*0a20*/ 	.word	0x00000000
        /*0a24*/ 	.short	0x010a
        /*0a26*/ 	.byte	0xff
	.zero		1


	//   ....[143]....
        /*0a28*/ 	.word	0x0000b800
        /*0a2c*/ 	.word	0x00000000
        /*0a30*/ 	.word	0x00000080
        /*0a34*/ 	.short	0x010a
        /*0a36*/ 	.byte	0xff
	.zero		1


	//   ....[144]....
        /*0a38*/ 	.word	0x0000b860
        /*0a3c*/ 	.word	0x00000000
        /*0a40*/ 	.word	0x00000078
        /*0a44*/ 	.short	0x010a
        /*0a46*/ 	.byte	0xff
	.zero		1


	//   ....[145]....
        /*0a48*/ 	.word	0x0000b8c0
        /*0a4c*/ 	.word	0x00000003
        /*0a50*/ 	.word	0x00000050
        /*0a54*/ 	.short	0x010a
        /*0a56*/ 	.byte	0xff
	.zero		1


	//   ....[146]....
        /*0a58*/ 	.word	0x0000b920
        /*0a5c*/ 	.word	0x00000003
        /*0a60*/ 	.word	0x00000058
        /*0a64*/ 	.short	0x010a
        /*0a66*/ 	.byte	0xff
	.zero		1


	//   ....[147]....
        /*0a68*/ 	.word	0x0000b980
        /*0a6c*/ 	.word	0x00000003
        /*0a70*/ 	.word	0x00000060
        /*0a74*/ 	.short	0x010a
        /*0a76*/ 	.byte	0xff
	.zero		1


	//   ....[148]....
        /*0a78*/ 	.word	0x0000b9e0
        /*0a7c*/ 	.word	0x00000003
        /*0a80*/ 	.word	0x00000068
        /*0a84*/ 	.short	0x010a
        /*0a86*/ 	.byte	0xff
	.zero		1


	//   ....[149]....
        /*0a88*/ 	.word	0x0000ba40
        /*0a8c*/ 	.word	0x00000003
        /*0a90*/ 	.word	0x00000050
        /*0a94*/ 	.short	0x010a
        /*0a96*/ 	.byte	0xff
	.zero		1


	//   ....[150]....
        /*0a98*/ 	.word	0x0000baa0
        /*0a9c*/ 	.word	0x00000003
        /*0aa0*/ 	.word	0x00000058
        /*0aa4*/ 	.short	0x010a
        /*0aa6*/ 	.byte	0xff
	.zero		1


	//   ....[151]....
        /*0aa8*/ 	.word	0x0000bb00
        /*0aac*/ 	.word	0x00000003
        /*0ab0*/ 	.word	0x00000060
        /*0ab4*/ 	.short	0x010a
        /*0ab6*/ 	.byte	0xff
	.zero		1


	//   ....[152]....
        /*0ab8*/ 	.word	0x0000bb60
        /*0abc*/ 	.word	0x00000003
        /*0ac0*/ 	.word	0x00000068
        /*0ac4*/ 	.short	0x010a
        /*0ac6*/ 	.byte	0xff
	.zero		1


	//   ....[153]....
        /*0ac8*/ 	.word	0x0000bbc0
        /*0acc*/ 	.word	0x00000003
        /*0ad0*/ 	.word	0x00000050
        /*0ad4*/ 	.short	0x010a
        /*0ad6*/ 	.byte	0xff
	.zero		1


	//   ....[154]....
        /*0ad8*/ 	.word	0x0000bc20
        /*0adc*/ 	.word	0x00000003
        /*0ae0*/ 	.word	0x00000058
        /*0ae4*/ 	.short	0x010a
        /*0ae6*/ 	.byte	0xff
	.zero		1


	//   ....[155]....
        /*0ae8*/ 	.word	0x0000bc80
        /*0aec*/ 	.word	0x00000003
        /*0af0*/ 	.word	0x00000060
        /*0af4*/ 	.short	0x010a
        /*0af6*/ 	.byte	0xff
	.zero		1


	//   ....[156]....
        /*0af8*/ 	.word	0x0000bcd0
        /*0afc*/ 	.word	0x00000000
        /*0b00*/ 	.word	0x00000080
        /*0b04*/ 	.short	0x010a
        /*0b06*/ 	.byte	0xff
	.zero		1


	//   ....[157]....
        /*0b08*/ 	.word	0x0000bd30
        /*0b0c*/ 	.word	0x00000002
        /*0b10*/ 	.word	0x00000030
        /*0b14*/ 	.short	0x010a
        /*0b16*/ 	.byte	0xff
	.zero		1


	//   ....[158]....
        /*0b18*/ 	.word	0x0000bd80
        /*0b1c*/ 	.word	0x00000057
        /*0b20*/ 	.word	0x000000a0
        /*0b24*/ 	.short	0x010a
        /*0b26*/ 	.byte	0xff
	.zero		1


	//   ....[159]....
        /*0b28*/ 	.word	0x0000bdd0
        /*0b2c*/ 	.word	0x00000003
        /*0b30*/ 	.word	0x00000030
        /*0b34*/ 	.short	0x010a
        /*0b36*/ 	.byte	0xff
	.zero		1


	//   ....[160]....
        /*0b38*/ 	.word	0x0000be20
        /*0b3c*/ 	.word	0x0000005b
        /*0b40*/ 	.word	0x00000030
        /*0b44*/ 	.short	0x010a
        /*0b46*/ 	.byte	0xff
	.zero		1


	//   ....[161]....
        /*0b48*/ 	.word	0x0000be70
        /*0b4c*/ 	.word	0x0000005b
        /*0b50*/ 	.word	0x00000030
        /*0b54*/ 	.short	0x010a
        /*0b56*/ 	.byte	0xff
	.zero		1


	//   ....[162]....
        /*0b58*/ 	.word	0x0000bec0
        /*0b5c*/ 	.word	0x0000005c
        /*0b60*/ 	.word	0x00000030
        /*0b64*/ 	.short	0x010a
        /*0b66*/ 	.byte	0xff
	.zero		1


	//   ....[163]....
        /*0b68*/ 	.word	0x0000bf10
        /*0b6c*/ 	.word	0x0000005c
        /*0b70*/ 	.word	0x00000030
        /*0b74*/ 	.short	0x010a
        /*0b76*/ 	.byte	0xff
	.zero		1


	//   ....[164]....
        /*0b78*/ 	.word	0x0000bf60
        /*0b7c*/ 	.word	0x0000005c
        /*0b80*/ 	.word	0x00000030
        /*0b84*/ 	.short	0x010a
        /*0b86*/ 	.byte	0xff
	.zero		1


	//   ....[165]....
        /*0b88*/ 	.word	0x0000bfb0
        /*0b8c*/ 	.word	0x0000005c
        /*0b90*/ 	.word	0x00000030
        /*0b94*/ 	.short	0x010a
        /*0b96*/ 	.byte	0xff
	.zero		1


	//----- nvinfo : EIATTR_NUM_MBARRIERS
	.align		4
.L_47:
        /*0b98*/ 	.byte	0x03, 0x38
        /*0b9a*/ 	.short	0x0020


	//----- nvinfo : EIATTR_EXIT_INSTR_OFFSETS
	.align		4
        /*0b9c*/ 	.byte	0x04, 0x1c
        /*0b9e*/ 	.short	(.L_49 - .L_48)


	//   ....[0]....
.L_48:
        /*0ba0*/ 	.word	0x000027c0


	//   ....[1]....
        /*0ba4*/ 	.word	0x00002cb0


	//   ....[2]....
        /*0ba8*/ 	.word	0x00002d10


	//   ....[3]....
        /*0bac*/ 	.word	0x00003dd0


	//   ....[4]....
        /*0bb0*/ 	.word	0x00005430


	//   ....[5]....
        /*0bb4*/ 	.word	0x00005470


	//   ....[6]....
        /*0bb8*/ 	.word	0x0000b0c0


	//   ....[7]....
        /*0bbc*/ 	.word	0x0000b140


	//   ....[8]....
        /*0bc0*/ 	.word	0x0000b170


	//   ....[9]....
        /*0bc4*/ 	.word	0x0000b1e0


	//----- nvinfo : EIATTR_MAX_THREADS
	.align		4
.L_49:
        /*0bc8*/ 	.byte	0x04, 0x05
        /*0bca*/ 	.short	(.L_51 - .L_50)
.L_50:
        /*0bcc*/ 	.word	0x00000100
        /*0bd0*/ 	.word	0x00000001
        /*0bd4*/ 	.word	0x00000001


	//----- nvinfo : EIATTR_CRS_STACK_SIZE
	.align		4
.L_51:
        /*0bd8*/ 	.byte	0x04, 0x1e
        /*0bda*/ 	.short	(.L_53 - .L_52)
.L_52:
        /*0bdc*/ 	.word	0x00000000


	//----- nvinfo : EIATTR_CBANK_PARAM_SIZE
	.align		4
.L_53:
        /*0be0*/ 	.byte	0x03, 0x19
        /*0be2*/ 	.short	0x0800


	//----- nvinfo : EIATTR_PARAM_CBANK
	.align		4
        /*0be4*/ 	.byte	0x04, 0x0a
        /*0be6*/ 	.short	(.L_55 - .L_54)
	.align		4
.L_54:
        /*0be8*/ 	.word	index@(.nv.constant0._ZN7cutlass13device_kernelINS_4gemm6kernel13GemmUniversalIN4cute5tupleIJiiiiEEENS1_10collective13CollectiveMmaINS1_35MainloopSm100TmaUmmaWarpSpecializedILi3ELi2ELi4ENS5_IJNS4_1CILi1EEESB_SB_EEEEENS5_IJNSA_ILi128EEESE_NSA_ILi64EEEEEENS_10tfloat32_tENS5_IJSB_llEEESH_NS5_IJlSB_lEEENS4_8TiledMMAINS4_8MMA_AtomIJNS4_17SM100_MMA_TF32_SSISH_SH_fLi128ELi128ELNS4_4UMMA5MajorE1ELSO_0ELNSN_7ScaleInE0ELSP_0EEEEEENS4_6LayoutISC_NS5_IJNSA_ILi0EEEST_ST_EEEEENS5_IJNS4_10UnderscoreESW_SW_EEEEENS4_13SM90_TMA_LOADENS4_14ComposedLayoutINS4_7SwizzleILi2ELi5ELi2EEENS4_18smem_ptr_flag_bitsILi32EEENSS_INS5_IJNSA_ILi32EEENSA_ILi4EEEEEENS5_IJSB_S15_EEEEEEEvNS4_8identityESZ_NS10_INS11_ILi3ELi4ELi3EEES14_NSS_INS5_IJNSA_ILi8EEES15_EEENS5_IJS15_SB_EEEEEEEvS1B_EENS_8epilogue10collective18CollectiveEpilogueINS1J_23Sm100TmaWarpSpecializedILi4ELi2ELi16ELb1ELb0EEEJSG_NS5_IJNSS_ISE_SB_EENSS_INSA_ILi16EEESB_EEEEESH_SJ_SH_SJ_NS1J_6fusion15FusionCallbacksIS1N_NS1S_17LinearCombinationISH_fSH_fLNS_15FloatRoundStyleE2EEESG_S1R_JEEENS4_5SM1004TMEM4LOAD26SM100_TMEM_LOAD_32dp32b16xESZ_NS10_INS11_ILi2ELi4ELi3EEES14_NSS_INS5_IJS1D_S1P_EEENS5_IJS1P_SB_EEEEEEENS4_39AutoVectorizingCopyWithAssumedAlignmentILi128EEENS4_14SM90_TMA_STOREES26_S28_S28_EEEvvEEEEvNT_6ParamsE)
        /*0bec*/ 	.short	0x0380
        /*0bee*/ 	.short	0x0800


	//----- nvinfo : EIATTR_SW_WAR
	.align		4
.L_55:
        /*0bf0*/ 	.byte	0x04, 0x36
        /*0bf2*/ 	.short	(.L_57 - .L_56)
.L_56:
        /*0bf4*/ 	.word	0x00000008
.L_57:


//--------------------- .nv.callgraph             --------------------------
	.section	.nv.callgraph,"",@"SHT_CUDA_CALLGRAPH"
	.align	4
	.sectionentsize	8
	.align		4
        /*0000*/ 	.word	0x00000000
	.align		4
        /*0004*/ 	.word	0xffffffff
	.align		4
        /*0008*/ 	.word	index@(_ZN7cutlass13device_kernelINS_4gemm6kernel13GemmUniversalIN4cute5tupleIJiiiiEEENS1_10collective13CollectiveMmaINS1_35MainloopSm100TmaUmmaWarpSpecializedILi3ELi2ELi4ENS5_IJNS4_1CILi1EEESB_SB_EEEEENS5_IJNSA_ILi128EEESE_NSA_ILi64EEEEEENS_10tfloat32_tENS5_IJSB_llEEESH_NS5_IJlSB_lEEENS4_8TiledMMAINS4_8MMA_AtomIJNS4_17SM100_MMA_TF32_SSISH_SH_fLi128ELi128ELNS4_4UMMA5MajorE1ELSO_0ELNSN_7ScaleInE0ELSP_0EEEEEENS4_6LayoutISC_NS5_IJNSA_ILi0EEEST_ST_EEEEENS5_IJNS4_10UnderscoreESW_SW_EEEEENS4_13SM90_TMA_LOADENS4_14ComposedLayoutINS4_7SwizzleILi2ELi5ELi2EEENS4_18smem_ptr_flag_bitsILi32EEENSS_INS5_IJNSA_ILi32EEENSA_ILi4EEEEEENS5_IJSB_S15_EEEEEEEvNS4_8identityESZ_NS10_INS11_ILi3ELi4ELi3EEES14_NSS_INS5_IJNSA_ILi8EEES15_EEENS5_IJS15_SB_EEEEEEEvS1B_EENS_8epilogue10collective18CollectiveEpilogueINS1J_23Sm100TmaWarpSpecializedILi4ELi2ELi16ELb1ELb0EEEJSG_NS5_IJNSS_ISE_SB_EENSS_INSA_ILi16EEESB_EEEEESH_SJ_SH_SJ_NS1J_6fusion15FusionCallbacksIS1N_NS1S_17LinearCombinationISH_fSH_fLNS_15FloatRoundStyleE2EEESG_S1R_JEEENS4_5SM1004TMEM4LOAD26SM100_TMEM_LOAD_32dp32b16xESZ_NS10_INS11_ILi2ELi4ELi3EEES14_NSS_INS5_IJS1D_S1P_EEENS5_IJS1P_SB_EEEEEEENS4_39AutoVectorizingCopyWithAssumedAlignmentILi128EEENS4_14SM90_TMA_STOREES26_S28_S28_EEEvvEEEEvNT_6ParamsE)
	.align		4
        /*000c*/ 	.word	index@(__assertfail)
	.align		4
        /*0010*/ 	.word	0x00000000
	.align		4
        /*0014*/ 	.word	0xfffffffe
	.align		4
        /*0018*/ 	.word	0x00000000
	.align		4
        /*001c*/ 	.word	0xfffffffd
	.align		4
        /*0020*/ 	.word	0x00000000
	.align		4
        /*0024*/ 	.word	0xfffffffc


//--------------------- .nv.constant4             --------------------------
	.section	.nv.constant4,"a",@progbits
	.align	8
	.align		8
.nv.constant4:
        /*0000*/ 	.dword	__assertfail
	.align		8
        /*0008*/ 	.dword	__unnamed_1
	.align		8
        /*0010*/ 	.dword	__unnamed_2
	.align		8
        /*0018*/ 	.dword	_ZN40_INTERNAL_01e5cb5e_4_k_cu_3c217329_410914cuda3std3__45__cpo5beginE
	.align		8
        /*0020*/ 	.dword	_ZN40_INTERNAL_01e5cb5e_4_k_cu_3c217329_410914cuda3std3__45__cpo3endE
	.align		8
        /*0028*/ 	.dword	_ZN40_INTERNAL_01e5cb5e_4_k_cu_3c217329_410914cuda3std3__45__cpo6cbeginE
	.align		8
        /*0030*/ 	.dword	_ZN40_INTERNAL_01e5cb5e_4_k_cu_3c217329_410914cuda3std3__45__cpo4cendE
	.align		8
        /*0038*/ 	.dword	_ZN40_INTERNAL_01e5cb5e_4_k_cu_3c217329_410914cuda3std3__442_GLOBAL__N__01e5cb5e_4_k_cu_3c217329_410916ignoreE
	.align		8
        /*0040*/ 	.dword	_ZN40_INTERNAL_01e5cb5e_4_k_cu_3c217329_410914cuda3std3__419piecewise_constructE
	.align		8
        /*0048*/ 	.dword	_ZN40_INTERNAL_01e5cb5e_4_k_cu_3c217329_410914cuda3std3__48in_placeE
	.align		8
        /*0050*/ 	.dword	_ZN40_INTERNAL_01e5cb5e_4_k_cu_3c217329_410914cuda3std6ranges3__45__cpo4swapE
	.align		8
        /*0058*/ 	.dword	_ZN40_INTERNAL_01e5cb5e_4_k_cu_3c217329_410914cuda3std6ranges3__45__cpo9iter_moveE
	.align		8
        /*0060*/ 	.dword	_ZN40_INTERNAL_01e5cb5e_4_k_cu_3c217329_410914cute7productE
	.align		8
        /*0068*/ 	.dword	_ZN40_INTERNAL_01e5cb5e_4_k_cu_3c217329_410914cute1_E
	.align		8
        /*0070*/ 	.dword	$str$25
	.align		8
        /*0078*/ 	.dword	$str$26
	.align		8
        /*0080*/ 	.dword	$str$27
	.align		8
        /*0088*/ 	.dword	$str$28


//--------------------- .text._ZN7cutlass13device_kernelINS_4gemm6kernel13GemmUniversalIN4cute5tupleIJiiiiEEENS1_10collective13CollectiveMmaINS1_35MainloopSm100TmaUmmaWarpSpecializedILi3ELi2ELi4ENS5_IJNS4_1CILi1EEESB_SB_EEEEENS5_IJNSA_ILi128EEESE_NSA_ILi64EEEEEENS_10tfloat32_tENS5_IJSB_llEEESH_NS5_IJlSB_lEEENS4_8TiledMMAINS4_8MMA_AtomIJNS4_17SM100_MMA_TF32_SSISH_SH_fLi128ELi128ELNS4_4UMMA5MajorE1ELSO_0ELNSN_7ScaleInE0ELSP_0EEEEEENS4_6LayoutISC_NS5_IJNSA_ILi0EEEST_ST_EEEEENS5_IJNS4_10UnderscoreESW_SW_EEEEENS4_13SM90_TMA_LOADENS4_14ComposedLayoutINS4_7SwizzleILi2ELi5ELi2EEENS4_18smem_ptr_flag_bitsILi32EEENSS_INS5_IJNSA_ILi32EEENSA_ILi4EEEEEENS5_IJSB_S15_EEEEEEEvNS4_8identityESZ_NS10_INS11_ILi3ELi4ELi3EEES14_NSS_INS5_IJNSA_ILi8EEES15_EEENS5_IJS15_SB_EEEEEEEvS1B_EENS_8epilogue10collective18CollectiveEpilogueINS1J_23Sm100TmaWarpSpecializedILi4ELi2ELi16ELb1ELb0EEEJSG_NS5_IJNSS_ISE_SB_EENSS_INSA_ILi16EEESB_EEEEESH_SJ_SH_SJ_NS1J_6fusion15FusionCallbacksIS1N_NS1S_17LinearCombinationISH_fSH_fLNS_15FloatRoundStyleE2EEESG_S1R_JEEENS4_5SM1004TMEM4LOAD26SM100_TMEM_LOAD_32dp32b16xESZ_NS10_INS11_ILi2ELi4ELi3EEES14_NSS_INS5_IJS1D_S1P_EEENS5_IJS1P_SB_EEEEEEENS4_39AutoVectorizingCopyWithAssumedAlignmentILi128EEENS4_14SM90_TMA_STOREES26_S28_S28_EEEvvEEEEvNT_6ParamsE --------------------------
	.section	.text._ZN7cutlass13device_kernelINS_4gemm6kernel13GemmUniversalIN4cute5tupleIJiiiiEEENS1_10collective13CollectiveMmaINS1_35MainloopSm100TmaUmmaWarpSpecializedILi3ELi2ELi4ENS5_IJNS4_1CILi1EEESB_SB_EEEEENS5_IJNSA_ILi128EEESE_NSA_ILi64EEEEEENS_10tfloat32_tENS5_IJSB_llEEESH_NS5_IJlSB_lEEENS4_8TiledMMAINS4_8MMA_AtomIJNS4_17SM100_MMA_TF32_SSISH_SH_fLi128ELi128ELNS4_4UMMA5MajorE1ELSO_0ELNSN_7ScaleInE0ELSP_0EEEEEENS4_6LayoutISC_NS5_IJNSA_ILi0EEEST_ST_EEEEENS5_IJNS4_10UnderscoreESW_SW_EEEEENS4_13SM90_TMA_LOADENS4_14ComposedLayoutINS4_7SwizzleILi2ELi5ELi2EEENS4_18smem_ptr_flag_bitsILi32EEENSS_INS5_IJNSA_ILi32EEENSA_ILi4EEEEEENS5_IJSB_S15_EEEEEEEvNS4_8identityESZ_NS10_INS11_ILi3ELi4ELi3EEES14_NSS_INS5_IJNSA_ILi8EEES15_EEENS5_IJS15_SB_EEEEEEEvS1B_EENS_8epilogue10collective18CollectiveEpilogueINS1J_23Sm100TmaWarpSpecializedILi4ELi2ELi16ELb1ELb0EEEJSG_NS5_IJNSS_ISE_SB_EENSS_INSA_ILi16EEESB_EEEEESH_SJ_SH_SJ_NS1J_6fusion15FusionCallbacksIS1N_NS1S_17LinearCombinationISH_fSH_fLNS_15FloatRoundStyleE2EEESG_S1R_JEEENS4_5SM1004TMEM4LOAD26SM100_TMEM_LOAD_32dp32b16xESZ_NS10_INS11_ILi2ELi4ELi3EEES14_NSS_INS5_IJS1D_S1P_EEENS5_IJS1P_SB_EEEEEEENS4_39AutoVectorizingCopyWithAssumedAlignmentILi128EEENS4_14SM90_TMA_STOREES26_S28_S28_EEEvvEEEEvNT_6ParamsE,"ax",@progbits
	.align	128
.text._ZN7cutlass13device_kernelINS_4gemm6kernel13GemmUniversalIN4cute5tupleIJiiiiEEENS1_10collective13CollectiveMmaINS1_35MainloopSm100TmaUmmaWarpSpecializedILi3ELi2ELi4ENS5_IJNS4_1CILi1EEESB_SB_EEEEENS5_IJNSA_ILi128EEESE_NSA_ILi64EEEEEENS_10tfloat32_tENS5_IJSB_llEEESH_NS5_IJlSB_lEEENS4_8TiledMMAINS4_8MMA_AtomIJNS4_17SM100_MMA_TF32_SSISH_SH_fLi128ELi128ELNS4_4UMMA5MajorE1ELSO_0ELNSN_7ScaleInE0ELSP_0EEEEEENS4_6LayoutISC_NS5_IJNSA_ILi0EEEST_ST_EEEEENS5_IJNS4_10UnderscoreESW_SW_EEEEENS4_13SM90_TMA_LOADENS4_14ComposedLayoutINS4_7SwizzleILi2ELi5ELi2EEENS4_18smem_ptr_flag_bitsILi32EEENSS_INS5_IJNSA_ILi32EEENSA_ILi4EEEEEENS5_IJSB_S15_EEEEEEEvNS4_8identityESZ_NS10_INS11_ILi3ELi4ELi3EEES14_NSS_INS5_IJNSA_ILi8EEES15_EEENS5_IJS15_SB_EEEEEEEvS1B_EENS_8epilogue10collective18CollectiveEpilogueINS1J_23Sm100TmaWarpSpecializedILi4ELi2ELi16ELb1ELb0EEEJSG_NS5_IJNSS_ISE_SB_EENSS_INSA_ILi16EEESB_EEEEESH_SJ_SH_SJ_NS1J_6fusion15FusionCallbacksIS1N_NS1S_17LinearCombinationISH_fSH_fLNS_15FloatRoundStyleE2EEESG_S1R_JEEENS4_5SM1004TMEM4LOAD26SM100_TMEM_LOAD_32dp32b16xESZ_NS10_INS11_ILi2ELi4ELi3EEES14_NSS_INS5_IJS1D_S1P_EEENS5_IJS1P_SB_EEEEEEENS4_39AutoVectorizingCopyWithAssumedAlignmentILi128EEENS4_14SM90_TMA_STOREES26_S28_S28_EEEvvEEEEvNT_6ParamsE:
        .type           _ZN7cutlass13device_kernelINS_4gemm6kernel13GemmUniversalIN4cute5tupleIJiiiiEEENS1_10collective13CollectiveMmaINS1_35MainloopSm100TmaUmmaWarpSpecializedILi3ELi2ELi4ENS5_IJNS4_1CILi1EEESB_SB_EEEEENS5_IJNSA_ILi128EEESE_NSA_ILi64EEEEEENS_10tfloat32_tENS5_IJSB_llEEESH_NS5_IJlSB_lEEENS4_8TiledMMAINS4_8MMA_AtomIJNS4_17SM100_MMA_TF32_SSISH_SH_fLi128ELi128ELNS4_4UMMA5MajorE1ELSO_0ELNSN_7ScaleInE0ELSP_0EEEEEENS4_6LayoutISC_NS5_IJNSA_ILi0EEEST_ST_EEEEENS5_IJNS4_10UnderscoreESW_SW_EEEEENS4_13SM90_TMA_LOADENS4_14ComposedLayoutINS4_7SwizzleILi2ELi5ELi2EEENS4_18smem_ptr_flag_bitsILi32EEENSS_INS5_IJNSA_ILi32EEENSA_ILi4EEEEEENS5_IJSB_S15_EEEEEEEvNS4_8identityESZ_NS10_INS11_ILi3ELi4ELi3EEES14_NSS_INS5_IJNSA_ILi8EEES15_EEENS5_IJS15_SB_EEEEEEEvS1B_EENS_8epilogue10collective18CollectiveEpilogueINS1J_23Sm100TmaWarpSpecializedILi4ELi2ELi16ELb1ELb0EEEJSG_NS5_IJNSS_ISE_SB_EENSS_INSA_ILi16EEESB_EEEEESH_SJ_SH_SJ_NS1J_6fusion15FusionCallbacksIS1N_NS1S_17LinearCombinationISH_fSH_fLNS_15FloatRoundStyleE2EEESG_S1R_JEEENS4_5SM1004TMEM4LOAD26SM100_TMEM_LOAD_32dp32b16xESZ_NS10_INS11_ILi2ELi4ELi3EEES14_NSS_INS5_IJS1D_S1P_EEENS5_IJS1P_SB_EEEEEEENS4_39AutoVectorizingCopyWithAssumedAlignmentILi128EEENS4_14SM90_TMA_STOREES26_S28_S28_EEEvvEEEEvNT_6ParamsE,@function
        .size           _ZN7cutlass13device_kernelINS_4gemm6kernel13GemmUniversalIN4cute5tupleIJiiiiEEENS1_10collective13CollectiveMmaINS1_35MainloopSm100TmaUmmaWarpSpecializedILi3ELi2ELi4ENS5_IJNS4_1CILi1EEESB_SB_EEEEENS5_IJNSA_ILi128EEESE_NSA_ILi64EEEEEENS_10tfloat32_tENS5_IJSB_llEEESH_NS5_IJlSB_lEEENS4_8TiledMMAINS4_8MMA_AtomIJNS4_17SM100_MMA_TF32_SSISH_SH_fLi128ELi128ELNS4_4UMMA5MajorE1ELSO_0ELNSN_7ScaleInE0ELSP_0EEEEEENS4_6LayoutISC_NS5_IJNSA_ILi0EEEST_ST_EEEEENS5_IJNS4_10UnderscoreESW_SW_EEEEENS4_13SM90_TMA_LOADENS4_14ComposedLayoutINS4_7SwizzleILi2ELi5ELi2EEENS4_18smem_ptr_flag_bitsILi32EEENSS_INS5_IJNSA_ILi32EEENSA_ILi4EEEEEENS5_IJSB_S15_EEEEEEEvNS4_8identityESZ_NS10_INS11_ILi3ELi4ELi3EEES14_NSS_INS5_IJNSA_ILi8EEES15_EEENS5_IJS15_SB_EEEEEEEvS1B_EENS_8epilogue10collective18CollectiveEpilogueINS1J_23Sm100TmaWarpSpecializedILi4ELi2ELi16ELb1ELb0EEEJSG_NS5_IJNSS_ISE_SB_EENSS_INSA_ILi16EEESB_EEEEESH_SJ_SH_SJ_NS1J_6fusion15FusionCallbacksIS1N_NS1S_17LinearCombinationISH_fSH_fLNS_15FloatRoundStyleE2EEESG_S1R_JEEENS4_5SM1004TMEM4LOAD26SM100_TMEM_LOAD_32dp32b16xESZ_NS10_INS11_ILi2ELi4ELi3EEES14_NSS_INS5_IJS1D_S1P_EEENS5_IJS1P_SB_EEEEEEENS4_39AutoVectorizingCopyWithAssumedAlignmentILi128EEENS4_14SM90_TMA_STOREES26_S28_S28_EEEvvEEEEvNT_6ParamsE,(.L_x_221 - _ZN7cutlass13device_kernelINS_4gemm6kernel13GemmUniversalIN4cute5tupleIJiiiiEEENS1_10collective13CollectiveMmaINS1_35MainloopSm100TmaUmmaWarpSpecializedILi3ELi2ELi4ENS5_IJNS4_1CILi1EEESB_SB_EEEEENS5_IJNSA_ILi128EEESE_NSA_ILi64EEEEEENS_10tfloat32_tENS5_IJSB_llEEESH_NS5_IJlSB_lEEENS4_8TiledMMAINS4_8MMA_AtomIJNS4_17SM100_MMA_TF32_SSISH_SH_fLi128ELi128ELNS4_4UMMA5MajorE1ELSO_0ELNSN_7ScaleInE0ELSP_0EEEEEENS4_6LayoutISC_NS5_IJNSA_ILi0EEEST_ST_EEEEENS5_IJNS4_10UnderscoreESW_SW_EEEEENS4_13SM90_TMA_LOADENS4_14ComposedLayoutINS4_7SwizzleILi2ELi5ELi2EEENS4_18smem_ptr_flag_bitsILi32EEENSS_INS5_IJNSA_ILi32EEENSA_ILi4EEEEEENS5_IJSB_S15_EEEEEEEvNS4_8identityESZ_NS10_INS11_ILi3ELi4ELi3EEES14_NSS_INS5_IJNSA_ILi8EEES15_EEENS5_IJS15_SB_EEEEEEEvS1B_EENS_8epilogue10collective18CollectiveEpilogueINS1J_23Sm100TmaWarpSpecializedILi4ELi2ELi16ELb1ELb0EEEJSG_NS5_IJNSS_ISE_SB_EENSS_INSA_ILi16EEESB_EEEEESH_SJ_SH_SJ_NS1J_6fusion15FusionCallbacksIS1N_NS1S_17LinearCombinationISH_fSH_fLNS_15FloatRoundStyleE2EEESG_S1R_JEEENS4_5SM1004TMEM4LOAD26SM100_TMEM_LOAD_32dp32b16xESZ_NS10_INS11_ILi2ELi4ELi3EEES14_NSS_INS5_IJS1D_S1P_EEENS5_IJS1P_SB_EEEEEEENS4_39AutoVectorizingCopyWithAssumedAlignmentILi128EEENS4_14SM90_TMA_STOREES26_S28_S28_EEEvvEEEEvNT_6ParamsE)
        .other          _ZN7cutlass13device_kernelINS_4gemm6kernel13GemmUniversalIN4cute5tupleIJiiiiEEENS1_10collective13CollectiveMmaINS1_35MainloopSm100TmaUmmaWarpSpecializedILi3ELi2ELi4ENS5_IJNS4_1CILi1EEESB_SB_EEEEENS5_IJNSA_ILi128EEESE_NSA_ILi64EEEEEENS_10tfloat32_tENS5_IJSB_llEEESH_NS5_IJlSB_lEEENS4_8TiledMMAINS4_8MMA_AtomIJNS4_17SM100_MMA_TF32_SSISH_SH_fLi128ELi128ELNS4_4UMMA5MajorE1ELSO_0ELNSN_7ScaleInE0ELSP_0EEEEEENS4_6LayoutISC_NS5_IJNSA_ILi0EEEST_ST_EEEEENS5_IJNS4_10UnderscoreESW_SW_EEEEENS4_13SM90_TMA_LOADENS4_14ComposedLayoutINS4_7SwizzleILi2ELi5ELi2EEENS4_18smem_ptr_flag_bitsILi32EEENSS_INS5_IJNSA_ILi32EEENSA_ILi4EEEEEENS5_IJSB_S15_EEEEEEEvNS4_8identityESZ_NS10_INS11_ILi3ELi4ELi3EEES14_NSS_INS5_IJNSA_ILi8EEES15_EEENS5_IJS15_SB_EEEEEEEvS1B_EENS_8epilogue10collective18CollectiveEpilogueINS1J_23Sm100TmaWarpSpecializedILi4ELi2ELi16ELb1ELb0EEEJSG_NS5_IJNSS_ISE_SB_EENSS_INSA_ILi16EEESB_EEEEESH_SJ_SH_SJ_NS1J_6fusion15FusionCallbacksIS1N_NS1S_17LinearCombinationISH_fSH_fLNS_15FloatRoundStyleE2EEESG_S1R_JEEENS4_5SM1004TMEM4LOAD26SM100_TMEM_LOAD_32dp32b16xESZ_NS10_INS11_ILi2ELi4ELi3EEES14_NSS_INS5_IJS1D_S1P_EEENS5_IJS1P_SB_EEEEEEENS4_39AutoVectorizingCopyWithAssumedAlignmentILi128EEENS4_14SM90_TMA_STOREES26_S28_S28_EEEvvEEEEvNT_6ParamsE,@"STO_CUDA_ENTRY STV_DEFAULT"
_ZN7cutlass13device_kernelINS_4gemm6kernel13GemmUniversalIN4cute5tupleIJiiiiEEENS1_10collective13CollectiveMmaINS1_35MainloopSm100TmaUmmaWarpSpecializedILi3ELi2ELi4ENS5_IJNS4_1CILi1EEESB_SB_EEEEENS5_IJNSA_ILi128EEESE_NSA_ILi64EEEEEENS_10tfloat32_tENS5_IJSB_llEEESH_NS5_IJlSB_lEEENS4_8TiledMMAINS4_8MMA_AtomIJNS4_17SM100_MMA_TF32_SSISH_SH_fLi128ELi128ELNS4_4UMMA5MajorE1ELSO_0ELNSN_7ScaleInE0ELSP_0EEEEEENS4_6LayoutISC_NS5_IJNSA_ILi0EEEST_ST_EEEEENS5_IJNS4_10UnderscoreESW_SW_EEEEENS4_13SM90_TMA_LOADENS4_14ComposedLayoutINS4_7SwizzleILi2ELi5ELi2EEENS4_18smem_ptr_flag_bitsILi32EEENSS_INS5_IJNSA_ILi32EEENSA_ILi4EEEEEENS5_IJSB_S15_EEEEEEEvNS4_8identityESZ_NS10_INS11_ILi3ELi4ELi3EEES14_NSS_INS5_IJNSA_ILi8EEES15_EEENS5_IJS15_SB_EEEEEEEvS1B_EENS_8epilogue10collective18CollectiveEpilogueINS1J_23Sm100TmaWarpSpecializedILi4ELi2ELi16ELb1ELb0EEEJSG_NS5_IJNSS_ISE_SB_EENSS_INSA_ILi16EEESB_EEEEESH_SJ_SH_SJ_NS1J_6fusion15FusionCallbacksIS1N_NS1S_17LinearCombinationISH_fSH_fLNS_15FloatRoundStyleE2EEESG_S1R_JEEENS4_5SM1004TMEM4LOAD26SM100_TMEM_LOAD_32dp32b16xESZ_NS10_INS11_ILi2ELi4ELi3EEES14_NSS_INS5_IJS1D_S1P_EEENS5_IJS1P_SB_EEEEEEENS4_39AutoVectorizingCopyWithAssumedAlignmentILi128EEENS4_14SM90_TMA_STOREES26_S28_S28_EEEvvEEEEvNT_6ParamsE:
[----:B------:R-:W1:Y:S01]  /*0000*/  LDC R1, c[0x0][0x37c] ;  /* 0x0000df00ff017b82 */ /* 0x000e620000000800 */
[----:B------:R-:W2:Y:S01]  /*0010*/  S2R R80, SR_TID.X ;  /* 0x0000000000507919 */ /* 0x000ea20000002100 */
[----:B------:R-:W3:Y:S01]  /*0020*/  LDCU.64 UR4, c[0x0][0x890] ;  /* 0x00011200ff0477ac */ /* 0x000ee20008000a00 */
[----:B------:R-:W-:Y:S02]  /*0030*/  PRMT R67, RZ, 0x7610, R67 ;  /* 0x00007610ff437816 */ /* 0x000fe40000000043 */
[----:B------:R-:W-:Y:S01]  /*0040*/  ELECT P5, URZ, PT ;  /* 0x0000000000ff782f */ /* 0x000fe200038a0000 */
[----:B------:R-:W4:Y:S01]  /*0050*/  LDCU.64 UR46, c[0x0][0x358] ;  /* 0x00006b00ff2e77ac */ /* 0x000f220008000a00 */
[----:B---3--:R-:W-:-:S04]  /*0060*/  UISETP.NE.U32.AND UP0, UPT, UR4, URZ, UPT ;  /* 0x000000ff0400728c */ /* 0x008fc8000bf05070 */
[----:B------:R-:W-:Y:S01]  /*0070*/  UISETP.NE.AND.EX UP0, UPT, UR5, URZ, UPT, UP0 ;  /* 0x000000ff0500728c */ /* 0x000fe2000bf05300 */
[----:B--2---:R-:W-:-:S05]  /*0080*/  SHF.R.U32.HI R72, RZ, 0x5, R80 ;  /* 0x00000005ff487819 */ /* 0x004fca0000011650 */
[----:B------:R-:W2:Y:S02]  /*0090*/  SHFL.IDX PT, R0, R72, RZ, 0x1f ;  /* 0x00001fff48007589 */ /* 0x000ea400000e0000 */
[----:B--2---:R-:W-:Y:S01]  /*00a0*/  R2UR UR8, R0 ;  /* 0x00000000000872ca */ /* 0x004fe200000e0000 */
[----:B-1--4-:R-:W-:-:S14]  /*00b0*/  BRA.U UP0, `(.L_x_0) ;  /* 0x00000001002c7547 */ /* 0x012fdc000b800000 */
[----:B------:R-:W1:Y:S02]  /*00c0*/  LDCU.64 UR6, c[0x0][0x888] ;  /* 0x00011100ff0677ac */ /* 0x000e640008000a00 */
[----:B-1----:R-:W-:-:S04]  /*00d0*/  UISETP.NE.U32.AND UP0, UPT, UR6, URZ, UPT ;  /* 0x000000ff0600728c */ /* 0x002fc8000bf05070 */
[----:B------:R-:W-:-:S09]  /*00e0*/  UISETP.NE.AND.EX UP0, UPT, UR7, URZ, UPT, UP0 ;  /* 0x000000ff0700728c */ /* 0x000fd2000bf05300 */
[----:B------:R-:W-:Y:S05]  /*00f0*/  BRA.U !UP0, `(.L_x_1) ;  /* 0x0000000108107547 */ /* 0x000fea000b800000 */
[----:B------:R-:W1:Y:S02]  /*0100*/  LDC.64 R2, c[0x0][0x888] ;  /* 0x00022200ff027b82 */ /* 0x000e640000000a00 */
[----:B-1----:R1:W5:Y:S01]  /*0110*/  LDG.E R35, desc[UR46][R2.64] ;  /* 0x0000002e02237981 */ /* 0x002362000c1e1900 */
[----:B------:R-:W-:Y:S01]  /*0120*/  HFMA2 R67, -RZ, RZ, 0, 5.9604644775390625e-08 ;  /* 0x00000001ff437431 */ /* 0x000fe200000001ff */
[----:B------:R-:W-:Y:S05]  /*0130*/  BRA `(.L_x_0) ;  /* 0x00000000000c7947 */ /* 0x000fea0003800000 */
.L_x_1:
[----:B------:R-:W1:Y:S01]  /*0140*/  LDCU UR6, c[0x0][0x880] ;  /* 0x00011000ff0677ac */ /* 0x000e620008000800 */
[----:B------:R-:W-:Y:S01]  /*0150*/  HFMA2 R67, -RZ, RZ, 0, 5.9604644775390625e-08 ;  /* 0x00000001ff437431 */ /* 0x000fe200000001ff */
[----:B-1----:R-:W-:-:S07]  /*0160*/  MOV R35, UR6 ;  /* 0x0000000600237c02 */ /* 0x002fce0008000f00 */
.L_x_0:
[----:B------:R-:W2:Y:S02]  /*0170*/  LDCU.64 UR6, c[0x0][0x8b0] ;  /* 0x00011600ff0677ac */ /* 0x000ea40008000a00 */
[----:B--2---:R-:W-:-:S04]  /*0180*/  UISETP.NE.U32.AND UP0, UPT, UR6, URZ, UPT ;  /* 0x000000ff0600728c */ /* 0x004fc8000bf05070 */
[----:B------:R-:W-:-:S09]  /*0190*/  UISETP.NE.AND.EX UP0, UPT, UR7, URZ, UPT, UP0 ;  /* 0x000000ff0700728c */ /* 0x000fd2000bf05300 */
[----:B------:R-:W-:Y:S05]  /*01a0*/  BRA.U UP0, `(.L_x_2) ;  /* 0x0000000100247547 */ /* 0x000fea000b800000 */
[----:B------:R-:W2:Y:S02]  /*01b0*/  LDCU.64 UR6, c[0x0][0x8a8] ;  /* 0x00011500ff0677ac */ /* 0x000ea40008000a00 */
[----:B--2---:R-:W-:-:S04]  /*01c0*/  UISETP.NE.U32.AND UP0, UPT, UR6, URZ, UPT ;  /* 0x000000ff0600728c */ /* 0x004fc8000bf05070 */
[----:B------:R-:W-:-:S09]  /*01d0*/  UISETP.NE.AND.EX UP0, UPT, UR7, URZ, UPT, UP0 ;  /* 0x000000ff0700728c */ /* 0x000fd2000bf05300 */
[----:B------:R-:W-:Y:S05]  /*01e0*/  BRA.U !UP0, `(.L_x_3) ;  /* 0x00000001080c7547 */ /* 0x000fea000b800000 */
[----:B------:R-:W2:Y:S02]  /*01f0*/  LDC.64 R32, c[0x0][0x8a8] ;  /* 0x00022a00ff207b82 */ /* 0x000ea40000000a00 */
[----:B--2---:R2:W5:Y:S01]  /*0200*/  LDG.E R32, desc[UR46][R32.64] ;  /* 0x0000002e20207981 */ /* 0x004562000c1e1900 */
[----:B------:R-:W-:Y:S05]  /*0210*/  BRA `(.L_x_2) ;  /* 0x0000000000087947 */ /* 0x000fea0003800000 */
.L_x_3:
[----:B------:R-:W2:Y:S02]  /*0220*/  LDCU UR6, c[0x0][0x8a0] ;  /* 0x00011400ff0677ac */ /* 0x000ea40008000800 */
[----:B--2---:R-:W-:Y:S02]  /*0230*/  MOV R32, UR6 ;  /* 0x0000000600207c02 */ /* 0x004fe40008000f00 */
.L_x_2:
[----:B------:R-:W-:Y:S01]  /*0240*/  IMAD.U32 R0, RZ, RZ, UR8 ;  /* 0x00000008ff007e24 */ /* 0x000fe2000f8e00ff */
[----:B------:R-:W-:Y:S04]  /*0250*/  BSSY.RECONVERGENT B0, `(.L_x_4) ;  /* 0x000000c000007945 */ /* 0x000fe80003800200 */
[C---:B------:R-:W-:Y:S02]  /*0260*/  ISETP.NE.OR P1, PT, R0.reuse, 0x1, !P5 ;  /* 0x000000010000780c */ /* 0x040fe40006f25670 */
[----:B------:R-:W-:-:S11]  /*0270*/  ISETP.NE.OR P0, PT, R0, 0x3, !P5 ;  /* 0x000000030000780c */ /* 0x000fd60006f05670 */
[----:B------:R-:W-:Y:S05]  /*0280*/  @P1 BRA `(.L_x_5) ;  /* 0x0000000000201947 */ /* 0x000fea0003800000 */
[----:B------:R-:W3:Y:S02]  /*0290*/  LDCU.64 UR6, c[0x0][0x348] ;  /* 0x00006900ff0677ac */ /* 0x000ee40008000a00 */
[----:B---3--:R-:W-:Y:S02]  /*02a0*/  UIADD3 UR10, UP1, UPT, UR6, 0x80, URZ ;  /* 0x00000080060a7890 */ /* 0x008fe4000ff3e0ff */
[----:B------:R-:W-:Y:S02]  /*02b0*/  UIADD3 UR6, UP0, UPT, UR6, 0x180, URZ ;  /* 0x0000018006067890 */ /* 0x000fe4000ff1e0ff */
[----:B------:R-:W-:Y:S02]  /*02c0*/  UIADD3.X UR11, UPT, UPT, URZ, UR7, URZ, UP1, !UPT ;  /* 0x00000007ff0b7290 */ /* 0x000fe40008ffe4ff */
[----:B------:R-:W-:-:S07]  /*02d0*/  UIADD3.X UR7, UPT, UPT, URZ, UR7, URZ, UP0, !UPT ;  /* 0x00000007ff077290 */ /* 0x000fce00087fe4ff */
[----:B------:R3:W-:Y:S02]  /*02e0*/  UTMACCTL.PF [UR10] ;  /* 0x000000000a0079b9 */ /* 0x0007e40008040000 */
[----:B------:R3:W-:Y:S02]  /*02f0*/  UTMACCTL.PF [UR6] ;  /* 0x00000000060079b9 */ /* 0x0007e40008040000 */
[----:B---3--:R-:W-:Y:S01]  /*0300*/  NOP ;  /* 0x0000000000007918 */ /* 0x008fe20000000000 */
.L_x_5:
[----:B------:R-:W-:Y:S05]  /*0310*/  BSYNC.RECONVERGENT B0 ;  /* 0x0000000000007941 */ /* 0x000fea0003800200 */
.L_x_4:
[----:B------:R-:W-:Y:S04]  /*0320*/  BSSY.RECONVERGENT B0, `(.L_x_6) ;  /* 0x000000a000007945 */ /* 0x000fe80003800200 */
        /* <DEDUP_REMOVED lines=9> */
.L_x_7:
[----:B------:R-:W-:Y:S05]  /*03c0*/  BSYNC.RECONVERGENT B0 ;  /* 0x0000000000007941 */ /* 0x000fea0003800200 */
.L_x_6:
[----:B------:R-:W3:Y:S01]  /*03d0*/  LDCU.64 UR6, c[0x0][0x888] ;  /* 0x00011100ff0677ac */ /* 0x000ee20008000a00 */
[----:B------:R-:W-:Y:S02]  /*03e0*/  UISETP.EQ.U32.AND UP1, UPT, UR4, URZ, UPT ;  /* 0x000000ff0400728c */ /* 0x000fe4000bf22070 */
[----:B------:R-:W-:Y:S02]  /*03f0*/  UPLOP3.LUT UP2, UPT, UPT, UPT, UPT, 0x80, 0x8 ;  /* 0x000000000008789c */ /* 0x000fe40003f4f070 */
[----:B---3--:R-:W-:-:S04]  /*0400*/  UISETP.NE.U32.AND UP0, UPT, UR6, URZ, UPT ;  /* 0x000000ff0600728c */ /* 0x008fc8000bf05070 */
[----:B------:R-:W-:-:S04]  /*0410*/  UISETP.NE.AND.EX UP0, UPT, UR7, URZ, UPT, UP0 ;  /* 0x000000ff0700728c */ /* 0x000fc8000bf05300 */
[----:B------:R-:W-:-:S04]  /*0420*/  UISETP.EQ.OR.EX UP3, UPT, UR5, URZ, !UP0, UP1 ;  /* 0x000000ff0500728c */ /* 0x000fc8000c762710 */
[----:B------:R-:W-:-:S05]  /*0430*/  UP2UR UR49, UPR, URZ, 0x8 ;  /* 0x00000008ff317883 */ /* 0x000fca0008000000 */
[----:B------:R-:W-:Y:S07]  /*0440*/  BRA.U !UP3, `(.L_x_8) ;  /* 0x000000010b207547 */ /* 0x000fee000b800000 */
[----:B------:R-:W-:Y:S01]  /*0450*/  UISETP.NE.U32.AND UP2, UPT, UR4, URZ, UPT ;  /* 0x000000ff0400728c */ /* 0x000fe2000bf45070 */
[----:B-----5:R-:W-:Y:S01]  /*0460*/  FSETP.NEU.AND P0, PT, R35, RZ, PT ;  /* 0x000000ff2300720b */ /* 0x020fe20003f0d000 */
[----:B------:R-:W-:Y:S02]  /*0470*/  USEL UR4, URZ, 0xffffffff, UP0 ;  /* 0xffffffffff047887 */ /* 0x000fe40008000000 */
[----:B------:R-:W-:-:S10]  /*0480*/  UISETP.NE.AND.EX UP2, UPT, UR5, URZ, UPT, UP2 ;  /* 0x000000ff0500728c */ /* 0x000fd4000bf45320 */
[----:B------:R-:W-:Y:S01]  /*0490*/  VOTEU.ANY UP1, P0 ;  /* 0x0000000000ff7886 */ /* 0x000fe20000020100 */
[----:B------:R-:W-:-:S04]  /*04a0*/  @!UP2 USEL UR4, URZ, 0xffffffff, UP1 ;  /* 0xffffffffff04a887 */ /* 0x000fc80008800000 */
[----:B------:R-:W-:-:S04]  /*04b0*/  ULOP3.LUT UR4, UR4, 0x1, URZ, 0xc0, !UPT ;  /* 0x0000000104047892 */ /* 0x000fc8000f8ec0ff */
[----:B------:R-:W-:-:S11]  /*04c0*/  UISETP.NE.U32.AND UP2, UPT, UR4, 0x1, UPT ;  /* 0x000000010400788c */ /* 0x000fd6000bf45070 */
.L_x_8:
[----:B-1----:R-:W1:Y:S01]  /*04d0*/  SHFL.IDX PT, R2, R72, RZ, 0x1f ;  /* 0x00001fff48027589 */ /* 0x002e6200000e0000 */
[----:B------:R-:W-:-:S04]  /*04e0*/  UISETP.NE.AND UP1, UPT, UR8, 0x2, UPT ;  /* 0x000000020800788c */ /* 0x000fc8000bf25270 */
[----:B------:R-:W-:Y:S01]  /*04f0*/  USEL UR6, URZ, 0x1, UP1 ;  /* 0x00000001ff067887 */ /* 0x000fe20008800000 */
[----:B-1----:R-:W-:-:S13]  /*0500*/  ISETP.NE.AND P0, PT, R2, RZ, PT ;  /* 0x000000ff0200720c */ /* 0x002fda0003f05270 */
[----:B------:R-:W-:Y:S05]  /*0510*/  @P0 BRA `(.L_x_9) ;  /* 0x0000000000400947 */ /* 0x000fea0003800000 */
[----:B------:R-:W1:Y:S01]  /*0520*/  S2UR UR5, SR_CgaCtaId ;  /* 0x00000000000579c3 */ /* 0x000e620000008800 */
[----:B------:R-:W-:Y:S01]  /*0530*/  UMOV UR7, 0x400 ;  /* 0x0000040000077882 */ /* 0x000fe20000000000 */
[----:B------:R-:W-:Y:S01]  /*0540*/  UMOV UR4, 0x1 ;  /* 0x0000000100047882 */ /* 0x000fe20000000000 */
[----:B------:R-:W-:Y:S01]  /*0550*/  ELECT P0, URZ, PT ;  /* 0x0000000000ff782f */ /* 0x000fe20003800000 */
[----:B------:R-:W-:-:S04]  /*0560*/  UIADD3 UR10, UPT, UPT, -UR4, 0x100000, URZ ;  /* 0x00100000040a7890 */ /* 0x000fc8000fffe1ff */
[----:B------:R-:W-:Y:S02]  /*0570*/  USHF.L.U32 UR11, UR10, 0xb, URZ ;  /* 0x0000000b0a0b7899 */ /* 0x000fe400080006ff */
[----:B------:R-:W-:Y:S02]  /*0580*/  USHF.L.U32 UR10, UR10, 0x1, URZ ;  /* 0x000000010a0a7899 */ /* 0x000fe400080006ff */
[----:B-1----:R-:W-:Y:S01]  /*0590*/  ULEA UR5, UR5, UR7, 0x18 ;  /* 0x0000000705057291 */ /* 0x002fe2000f8ec0ff */
[----:B------:R-:W1:Y:S11]  /*05a0*/  FENCE.VIEW.ASYNC.S ;  /* 0x00000000000073c6 */ /* 0x000e760000000000 */
[----:B-1----:R1:W3:Y:S01]  /*05b0*/  SYNCS.EXCH.64 URZ, [UR5], UR10 ;  /* 0x0000000a05ff75b2 */ /* 0x0022e20008000100 */
[----:B------:R1:W4:Y:S01]  /*05c0*/  SYNCS.EXCH.64 URZ, [UR5+0x18], UR10 ;  /* 0x0000180a05ff75b2 */ /* 0x0003220008000100 */
[----:B------:R1:W1:Y:S01]  /*05d0*/  SYNCS.EXCH.64 URZ, [UR5+0x8], UR10 ;  /* 0x0000080a05ff75b2 */ /* 0x0002620008000100 */
[----:B------:R1:W1:Y:S01]  /*05e0*/  SYNCS.EXCH.64 URZ, [UR5+0x20], UR10 ;  /* 0x0000200a05ff75b2 */ /* 0x0002620008000100 */
[----:B------:R1:W1:Y:S01]  /*05f0*/  SYNCS.EXCH.64 URZ, [UR5+0x10], UR10 ;  /* 0x0000100a05ff75b2 */ /* 0x0002620008000100 */
[----:B------:R1:W1:Y:S01]  /*0600*/  SYNCS.EXCH.64 URZ, [UR5+0x28], UR10 ;  /* 0x0000280a05ff75b2 */ /* 0x0002620008000100 */
[----:B------:R-:W-:Y:S01]  /*0610*/  NOP ;  /* 0x0000000000007918 */ /* 0x000fe20000000000 */
.L_x_9:
[----:B------:R-:W2:Y:S01]  /*0620*/  SHFL.IDX PT, R2, R72, RZ, 0x1f ;  /* 0x00001fff48027589 */ /* 0x000ea200000e0000 */
[----:B------:R-:W-:Y:S01]  /*0630*/  NOP ;  /* 0x0000000000007918 */ /* 0x000fe20000000000 */
[----:B--2---:R-:W-:-:S13]  /*0640*/  ISETP.NE.AND P0, PT, R2, 0x1, PT ;  /* 0x000000010200780c */ /* 0x004fda0003f05270 */
[----:B------:R-:W-:Y:S05]  /*0650*/  @P0 BRA `(.L_x_10) ;  /* 0x0000000000580947 */ /* 0x000fea0003800000 */
[----:B------:R-:W2:Y:S01]  /*0660*/  S2UR UR7, SR_CgaCtaId ;  /* 0x00000000000779c3 */ /* 0x000ea20000008800 */
[----:B------:R-:W-:Y:S01]  /*0670*/  UMOV UR9, 0x400 ;  /* 0x0000040000097882 */ /* 0x000fe20000000000 */
[----:B-1----:R-:W-:Y:S01]  /*0680*/  UMOV UR5, 0x20 ;  /* 0x0000002000057882 */ /* 0x002fe20000000000 */
[----:B------:R-:W-:Y:S01]  /*0690*/  UMOV UR4, 0x80 ;  /* 0x0000008000047882 */ /* 0x000fe20000000000 */
[----:B------:R-:W-:-:S04]  /*06a0*/  UIADD3 UR10, UPT, UPT, -UR5, 0x100000, URZ ;  /* 0x00100000050a7890 */ /* 0x000fc8000fffe1ff */
[----:B------:R-:W-:Y:S02]  /*06b0*/  USHF.L.U32 UR11, UR10, 0xb, URZ ;  /* 0x0000000b0a0b7899 */ /* 0x000fe400080006ff */
[----:B------:R-:W-:Y:S02]  /*06c0*/  USHF.L.U32 UR10, UR10, 0x1, URZ ;  /* 0x000000010a0a7899 */ /* 0x000fe400080006ff */
[----:B------:R-:W-:-:S04]  /*06d0*/  UIADD3 UR4, UPT, UPT, -UR4, 0x100000, URZ ;  /* 0x0010000004047890 */ /* 0x000fc8000fffe1ff */
[----:B------:R-:W-:Y:S02]  /*06e0*/  USHF.L.U32 UR5, UR4, 0xb, URZ ;  /* 0x0000000b04057899 */ /* 0x000fe400080006ff */
[----:B------:R-:W-:Y:S01]  /*06f0*/  USHF.L.U32 UR4, UR4, 0x1, URZ ;  /* 0x0000000104047899 */ /* 0x000fe200080006ff */
[----:B------:R-:W-:Y:S01]  /*0700*/  ELECT P0, URZ, PT ;  /* 0x0000000000ff782f */ /* 0x000fe20003800000 */
[----:B--2---:R-:W-:Y:S01]  /*0710*/  ULEA UR7, UR7, UR9, 0x18 ;  /* 0x0000000907077291 */ /* 0x004fe2000f8ec0ff */
[----:B------:R-:W1:Y:S11]  /*0720*/  FENCE.VIEW.ASYNC.S ;  /* 0x00000000000073c6 */ /* 0x000e760000000000 */
[----:B-1----:R2:W1:Y:S01]  /*0730*/  SYNCS.EXCH.64 URZ, [UR7+0x30], UR10 ;  /* 0x0000300a07ff75b2 */ /* 0x0024620008000100 */
[----:B------:R2:W1:Y:S01]  /*0740*/  SYNCS.EXCH.64 URZ, [UR7+0x50], UR4 ;  /* 0x0000500407ff75b2 */ /* 0x0004620008000100 */
[----:B------:R2:W1:Y:S01]  /*0750*/  SYNCS.EXCH.64 URZ, [UR7+0x38], UR10 ;  /* 0x0000380a07ff75b2 */ /* 0x0004620008000100 */
[----:B------:R2:W1:Y:S01]  /*0760*/  SYNCS.EXCH.64 URZ, [UR7+0x58], UR4 ;  /* 0x0000580407ff75b2 */ /* 0x0004620008000100 */
[----:B------:R2:W1:Y:S01]  /*0770*/  SYNCS.EXCH.64 URZ, [UR7+0x40], UR10 ;  /* 0x0000400a07ff75b2 */ /* 0x0004620008000100 */
[----:B------:R2:W1:Y:S01]  /*0780*/  SYNCS.EXCH.64 URZ, [UR7+0x60], UR4 ;  /* 0x0000600407ff75b2 */ /* 0x0004620008000100 */
[----:B------:R2:W1:Y:S01]  /*0790*/  SYNCS.EXCH.64 URZ, [UR7+0x48], UR10 ;  /* 0x0000480a07ff75b2 */ /* 0x0004620008000100 */
[----:B------:R2:W1:Y:S02]  /*07a0*/  SYNCS.EXCH.64 URZ, [UR7+0x68], UR4 ;  /* 0x0000680407ff75b2 */ /* 0x0004640008000100 */
[----:B--2---:R-:W-:Y:S01]  /*07b0*/  NOP ;  /* 0x0000000000007918 */ /* 0x004fe20000000000 */
.L_x_10:
[----:B------:R-:W2:Y:S01]  /*07c0*/  SHFL.IDX PT, R2, R72, RZ, 0x1f ;  /* 0x00001fff48027589 */ /* 0x000ea200000e0000 */
[----:B------:R-:W-:Y:S01]  /*07d0*/  NOP ;  /* 0x0000000000007918 */ /* 0x000fe20000000000 */
[----:B--2---:R-:W-:-:S13]  /*07e0*/  ISETP.NE.AND P0, PT, R2, 0x3, PT ;  /* 0x000000030200780c */ /* 0x004fda0003f05270 */
[----:B------:R-:W-:Y:S05]  /*07f0*/  @P0 BRA `(.L_x_11) ;  /* 0x0000000000300947 */ /* 0x000fea0003800000 */
[----:B-1----:R-:W1:Y:S01]  /*0800*/  S2UR UR5, SR_CgaCtaId ;  /* 0x00000000000579c3 */ /* 0x002e620000008800 */
        /* <DEDUP_REMOVED lines=8> */
[----:B-1----:R2:W1:Y:S01]  /*0890*/  SYNCS.EXCH.64 URZ, [UR5+0x70], UR10 ;  /* 0x0000700a05ff75b2 */ /* 0x0024620008000100 */
[----:B------:R2:W1:Y:S02]  /*08a0*/  SYNCS.EXCH.64 URZ, [UR5+0x78], UR10 ;  /* 0x0000780a05ff75b2 */ /* 0x0004640008000100 */
[----:B--2---:R-:W-:Y:S01]  /*08b0*/  NOP ;  /* 0x0000000000007918 */ /* 0x004fe20000000000 */
.L_x_11:
[----:B------:R-:W2:Y:S01]  /*08c0*/  SHFL.IDX PT, R2, R72, RZ, 0x1f ;  /* 0x00001fff48027589 */ /* 0x000ea200000e0000 */
[----:B------:R-:W-:Y:S01]  /*08d0*/  NOP ;  /* 0x0000000000007918 */ /* 0x000fe20000000000 */
[----:B--2---:R-:W-:-:S13]  /*08e0*/  ISETP.NE.AND P0, PT, R2, 0x4, PT ;  /* 0x000000040200780c */ /* 0x004fda0003f05270 */
[----:B------:R-:W-:Y:S05]  /*08f0*/  @P0 BRA `(.L_x_12) ;  /* 0x00000000004c0947 */ /* 0x000fea0003800000 */
[----:B-1----:R-:W1:Y:S01]  /*0900*/  S2UR UR5, SR_CgaCtaId ;  /* 0x00000000000579c3 */ /* 0x002e620000008800 */
[----:B------:R-:W-:Y:S01]  /*0910*/  UMOV UR9, 0x100 ;  /* 0x0000010000097882 */ /* 0x000fe20000000000 */
[----:B------:R-:W-:Y:S01]  /*0920*/  UMOV UR7, 0x400 ;  /* 0x0000040000077882 */ /* 0x000fe20000000000 */
[----:B------:R-:W-:Y:S01]  /*0930*/  USEL UR9, UR9, 0xe0, UP2 ;  /* 0x000000e009097887 */ /* 0x000fe20009000000 */
[----:B------:R-:W-:Y:S01]  /*0940*/  UMOV UR4, 0x1 ;  /* 0x0000000100047882 */ /* 0x000fe20000000000 */
[----:B------:R-:W-:Y:S01]  /*0950*/  ELECT P0, URZ, PT ;  /* 0x0000000000ff782f */ /* 0x000fe20003800000 */
[----:B------:R-:W-:-:S04]  /*0960*/  UIADD3 UR10, UPT, UPT, -UR4, 0x100000, URZ ;  /* 0x00100000040a7890 */ /* 0x000fc8000fffe1ff */
[----:B------:R-:W-:Y:S02]  /*0970*/  USHF.L.U32 UR11, UR10, 0xb, URZ ;  /* 0x0000000b0a0b7899 */ /* 0x000fe400080006ff */
[----:B------:R-:W-:Y:S02]  /*0980*/  USHF.L.U32 UR10, UR10, 0x1, URZ ;  /* 0x000000010a0a7899 */ /* 0x000fe400080006ff */
[----:B------:R-:W-:-:S04]  /*0990*/  UIADD3 UR12, UPT, UPT, -UR9, 0x100000, URZ ;  /* 0x00100000090c7890 */ /* 0x000fc8000fffe1ff */
[----:B------:R-:W-:Y:S02]  /*09a0*/  USHF.L.U32 UR13, UR12, 0xb, URZ ;  /* 0x0000000b0c0d7899 */ /* 0x000fe400080006ff */
[----:B------:R-:W-:Y:S02]  /*09b0*/  USHF.L.U32 UR12, UR12, 0x1, URZ ;  /* 0x000000010c0c7899 */ /* 0x000fe400080006ff */
[----:B-1----:R-:W-:Y:S01]  /*09c0*/  ULEA UR5, UR5, UR7, 0x18 ;  /* 0x0000000705057291 */ /* 0x002fe2000f8ec0ff */
[----:B------:R-:W1:Y:S11]  /*09d0*/  FENCE.VIEW.ASYNC.S ;  /* 0x00000000000073c6 */ /* 0x000e760000000000 */
[----:B-1----:R2:W1:Y:S01]  /*09e0*/  SYNCS.EXCH.64 URZ, [UR5+0x80], UR10 ;  /* 0x0000800a05ff75b2 */ /* 0x0024620008000100 */
[----:B------:R2:W1:Y:S01]  /*09f0*/  SYNCS.EXCH.64 URZ, [UR5+0x90], UR12 ;  /* 0x0000900c05ff75b2 */ /* 0x0004620008000100 */
[----:B------:R2:W1:Y:S01]  /*0a00*/  SYNCS.EXCH.64 URZ, [UR5+0x88], UR10 ;  /* 0x0000880a05ff75b2 */ /* 0x0004620008000100 */
[----:B------:R2:W1:Y:S02]  /*0a10*/  SYNCS.EXCH.64 URZ, [UR5+0x98], UR12 ;  /* 0x0000980c05ff75b2 */ /* 0x0004640008000100 */
[----:B--2---:R-:W-:Y:S01]  /*0a20*/  NOP ;  /* 0x0000000000007918 */ /* 0x004fe20000000000 */
.L_x_12:
        /* <DEDUP_REMOVED lines=26> */
.L_x_13:
        /* <DEDUP_REMOVED lines=18> */
.L_x_14:
[----:B-1----:R-:W1:Y:S01]  /*0cf0*/  S2UR UR5, SR_CTAID.X ;  /* 0x00000000000579c3 */ /* 0x002e620000002500 */
[----:B------:R-:W-:-:S05]  /*0d00*/  CS2R.32 R68, SR_CgaSize ;  /* 0x0000000000447805 */ /* 0x000fca0000008a00 */
[----:B------:R-:W-:-:S05]  /*0d10*/  IMAD R68, R68, -0xa0, RZ ;  /* 0xffffff6044447824 */ /* 0x000fca00078e02ff */
[----:B------:R-:W-:-:S14]  /*0d20*/  R2UR UR9, R68 ;  /* 0x00000000440972ca */ /* 0x000fdc00000e0000 */
[----:B------:R-:W2:Y:S01]  /*0d30*/  LDCU UR9, c[0x0][UR9+0x2b0] ;  /* 0x00005600090977ac */ /* 0x000ea20008000800 */
[----:B------:R-:W-:Y:S01]  /*0d40*/  NOP ;  /* 0x0000000000007918 */ /* 0x000fe20000000000 */
[----:B------:R-:W-:-:S05]  /*0d50*/  CS2R.32 R68, SR_CgaSize ;  /* 0x0000000000447805 */ /* 0x000fca0000008a00 */
[----:B------:R-:W-:-:S05]  /*0d60*/  IMAD R68, R68, -0xa0, RZ ;  /* 0xffffff6044447824 */ /* 0x000fca00078e02ff */
[----:B------:R-:W-:-:S14]  /*0d70*/  R2UR UR7, R68 ;  /* 0x00000000440772ca */ /* 0x000fdc00000e0000 */
[----:B------:R-:W3:Y:S01]  /*0d80*/  LDCU UR7, c[0x0][UR7+0x2b4] ;  /* 0x00005680070777ac */ /* 0x000ee20008000800 */
[----:B------:R-:W4:Y:S08]  /*0d90*/  S2UR UR4, SR_CTAID.Y ;  /* 0x00000000000479c3 */ /* 0x000f300000002600 */
[----:B------:R-:W3:Y:S01]  /*0da0*/  LDC R9, c[0x0][0xb24] ;  /* 0x0002c900ff097b82 */ /* 0x000ee20000000800 */
[----:B-1----:R-:W-:-:S02]  /*0db0*/  I2FP.F32.U32 R4, UR5 ;  /* 0x0000000500047c45 */ /* 0x002fc40008201000 */
[----:B------:R-:W-:-:S05]  /*0dc0*/  CS2R.32 R5, SR_CgaSize ;  /* 0x0000000000057805 */ /* 0x000fca0000008a00 */
[----:B------:R-:W-:-:S06]  /*0dd0*/  IMAD R5, R5, -0xa0, RZ ;  /* 0xffffff6005057824 */ /* 0x000fcc00078e02ff */
[----:B------:R-:W1:Y:S01]  /*0de0*/  LDC R5, c[0x0][R5+0x2a0] ;  /* 0x0000a80005057b82 */ /* 0x000e620000000800 */
[----:B------:R-:W-:Y:S01]  /*0df0*/  MOV R21, UR5 ;  /* 0x0000000500157c02 */ /* 0x000fe20008000f00 */
[----:B--2---:R-:W-:Y:S01]  /*0e00*/  FMUL R4, R4, UR9 ;  /* 0x0000000904047c20 */ /* 0x004fe20008400000 */
[----:B----4-:R-:W-:Y:S02]  /*0e10*/  I2FP.F32.U32 R2, UR4 ;  /* 0x0000000400027c45 */ /* 0x010fe40008201000 */
[----:B------:R-:W-:-:S05]  /*0e20*/  CS2R.32 R3, SR_CgaSize ;  /* 0x0000000000037805 */ /* 0x000fca0000008a00 */
[----:B------:R-:W-:-:S06]  /*0e30*/  IMAD R3, R3, -0xa0, RZ ;  /* 0xffffff6003037824 */ /* 0x000fcc00078e02ff */
[----:B------:R-:W2:Y:S01]  /*0e40*/  LDC R3, c[0x0][R3+0x2a4] ;  /* 0x0000a90003037b82 */ /* 0x000ea20000000800 */
[----:B------:R-:W4:Y:S01]  /*0e50*/  F2I.U32.TRUNC.NTZ R68, R4 ;  /* 0x0000000400447305 */ /* 0x000f22000020f000 */
[----:B------:R-:W-:Y:S01]  /*0e60*/  MOV R20, UR4 ;  /* 0x0000000400147c02 */ /* 0x000fe20008000f00 */
[----:B---3--:R-:W-:-:S05]  /*0e70*/  FMUL R2, R2, UR7 ;  /* 0x0000000702027c20 */ /* 0x008fca0008400000 */
[----:B------:R-:W-:Y:S01]  /*0e80*/  BAR.SYNC.DEFER_BLOCKING 0x0 ;  /* 0x0000000000007b1d */ /* 0x000fe20000010000 */
[----:B------:R-:W-:-:S05]  /*0e90*/  ISETP.GE.AND P0, PT, R9, 0x1, PT ;  /* 0x000000010900780c */ /* 0x000fca0003f06270 */
[----:B------:R-:W3:Y:S02]  /*0ea0*/  F2I.U32.TRUNC.NTZ R66, R2 ;  /* 0x0000000200427305 */ /* 0x000ee4000020f000 */
[----:B------:R-:W2:Y:S01]  /*0eb0*/  S2UR UR52, SR_CTAID.Z ;  /* 0x00000000003479c3 */ /* 0x000ea20000002700 */
[----:B----4-:R-:W-:-:S05]  /*0ec0*/  IADD3 R68, PT, PT, -R68, RZ, RZ ;  /* 0x000000ff44447210 */ /* 0x010fca0007ffe1ff */
[----:B-1----:R-:W-:Y:S01]  /*0ed0*/  IMAD R68, R5, R68, UR5 ;  /* 0x0000000505447e24 */ /* 0x002fe2000f8e0244 */
[----:B---3--:R-:W-:-:S05]  /*0ee0*/  IADD3 R66, PT, PT, -R66, RZ, RZ ;  /* 0x000000ff42427210 */ /* 0x008fca0007ffe1ff */
[----:B--2---:R-:W-:Y:S01]  /*0ef0*/  IMAD R66, R3, R66, UR4 ;  /* 0x0000000403427e24 */ /* 0x004fe2000f8e0242 */
[----:B------:R-:W-:Y:S06]  /*0f00*/  @!P0 BRA `(.L_x_15) ;  /* 0x0000000000b88947 */ /* 0x000fec0003800000 */
[----:B------:R-:W1:Y:S01]  /*0f10*/  LDC.64 R4, c[0x0][0xb18] ;  /* 0x0002c600ff047b82 */ /* 0x000e620000000a00 */
[----:B------:R-:W-:-:S07]  /*0f20*/  ISETP.NE.AND P0, PT, R9, 0x1, PT ;  /* 0x000000010900780c */ /* 0x000fce0003f05270 */
[----:B------:R-:W2:Y:S08]  /*0f30*/  LDC R10, c[0x0][0xb0c] ;  /* 0x0002c300ff0a7b82 */ /* 0x000eb00000000800 */
[----:B------:R-:W3:Y:S08]  /*0f40*/  LDC R11, c[0x0][0x370] ;  /* 0x0000dc00ff0b7b82 */ /* 0x000ef00000000800 */
[----:B------:R-:W4:Y:S01]  /*0f50*/  LDC R12, c[0x0][0x374] ;  /* 0x0000dd00ff0c7b82 */ /* 0x000f220000000800 */
[----:B-1----:R-:W-:-:S07]  /*0f60*/  ISETP.NE.AND P1, PT, R4, 0x1, PT ;  /* 0x000000010400780c */ /* 0x002fce0003f25270 */
[----:B------:R-:W3:Y:S01]  /*0f70*/  LDC.64 R6, c[0x0][0xb10] ;  /* 0x0002c400ff067b82 */ /* 0x000ee20000000a00 */
[----:B--2---:R-:W-:-:S07]  /*0f80*/  ISETP.NE.AND P2, PT, R10, 0x1, PT ;  /* 0x000000010a00780c */ /* 0x004fce0003f45270 */
[----:B------:R-:W1:Y:S08]  /*0f90*/  LDC R8, c[0x0][0xb20] ;  /* 0x0002c800ff087b82 */ /* 0x000e700000000800 */
[----:B------:R-:W2:Y:S01]  /*0fa0*/  LDC.64 R2, c[0x0][0xb28] ;  /* 0x0002ca00ff027b82 */ /* 0x000ea20000000a00 */
[----:B----4-:R-:W-:-:S04]  /*0fb0*/  IMAD.HI.U32 R13, R12, R5, RZ ;  /* 0x000000050c0d7227 */ /* 0x010fc800078e00ff */
[----:B------:R-:W-:-:S04]  /*0fc0*/  IMAD.HI.U32 R5, R20, R5, RZ ;  /* 0x0000000514057227 */ /* 0x000fc800078e00ff */
[----:B---3--:R-:W-:-:S04]  /*0fd0*/  IMAD.HI.U32 R14, R11, R6, RZ ;  /* 0x000000060b0e7227 */ /* 0x008fc800078e00ff */
[C---:B------:R-:W-:Y:S01]  /*0fe0*/  IMAD.HI.U32 R16, R21.reuse, R6, RZ ;  /* 0x0000000615107227 */ /* 0x040fe200078e00ff */
[-C--:B------:R-:W-:Y:S02]  /*0ff0*/  @P2 SHF.R.U32.HI R11, RZ, R7.reuse, R14 ;  /* 0x00000007ff0b2219 */ /* 0x080fe4000001160e */
[-C--:B-1----:R-:W-:Y:S02]  /*1000*/  @P1 SHF.R.U32.HI R12, RZ, R8.reuse, R13 ;  /* 0x00000008ff0c1219 */ /* 0x082fe4000001160d */
[----:B------:R-:W-:Y:S02]  /*1010*/  SHF.R.U32.HI R5, RZ, R8, R5 ;  /* 0x00000008ff057219 */ /* 0x000fe40000011605 */
[----:B------:R-:W-:Y:S02]  /*1020*/  SHF.R.U32.HI R16, RZ, R7, R16 ;  /* 0x00000007ff107219 */ /* 0x000fe40000011610 */
[----:B------:R-:W-:Y:S01]  /*1030*/  SEL R5, R20, R5, !P1 ;  /* 0x0000000514057207 */ /* 0x000fe20004800000 */
[----:B--2---:R-:W-:Y:S01]  /*1040*/  IMAD.HI.U32 R14, R12, R2, RZ ;  /* 0x000000020c0e7227 */ /* 0x004fe200078e00ff */
[----:B------:R-:W-:-:S02]  /*1050*/  SEL R7, R21, R16, !P2 ;  /* 0x0000001015077207 */ /* 0x000fc40005000000 */
[----:B------:R-:W-:Y:S01]  /*1060*/  IADD3 R13, PT, PT, -R5, RZ, RZ ;  /* 0x000000ff050d7210 */ /* 0x000fe20007ffe1ff */
[----:B------:R-:W-:Y:S01]  /*1070*/  IMAD.HI.U32 R6, R11, R2, RZ ;  /* 0x000000020b067227 */ /* 0x000fe200078e00ff */
[----:B------:R-:W-:-:S03]  /*1080*/  @P0 SHF.R.U32.HI R12, RZ, R3, R14 ;  /* 0x00000003ff0c0219 */ /* 0x000fc6000001160e */
[----:B------:R-:W-:Y:S01]  /*1090*/  IMAD R13, R4, R13, R20 ;  /* 0x0000000d040d7224 */ /* 0x000fe200078e0214 */
[----:B------:R-:W-:Y:S01]  /*10a0*/  @P0 SHF.R.U32.HI R11, RZ, R3, R6 ;  /* 0x00000003ff0b0219 */ /* 0x000fe20000011606 */
[----:B------:R-:W-:-:S04]  /*10b0*/  IMAD R12, R12, R9, RZ ;  /* 0x000000090c0c7224 */ /* 0x000fc800078e02ff */
[----:B------:R-:W-:Y:S01]  /*10c0*/  IMAD R6, R11, R9, RZ ;  /* 0x000000090b067224 */ /* 0x000fe200078e02ff */
[----:B------:R-:W-:-:S04]  /*10d0*/  ISETP.GE.AND P1, PT, R5, R12, PT ;  /* 0x0000000c0500720c */ /* 0x000fc80003f26270 */
[----:B------:R-:W-:Y:S01]  /*10e0*/  ISETP.GE.OR P1, PT, R7, R6, P1 ;  /* 0x000000060700720c */ /* 0x000fe20000f26670 */
[----:B------:R-:W-:-:S05]  /*10f0*/  IMAD.HI.U32 R6, R5, R2, RZ ;  /* 0x0000000205067227 */ /* 0x000fca00078e00ff */
[----:B------:R-:W-:-:S04]  /*1100*/  SHF.R.U32.HI R6, RZ, R3, R6 ;  /* 0x00000003ff067219 */ /* 0x000fc80000011606 */
[----:B------:R-:W-:-:S03]  /*1110*/  SEL R6, R5, R6, !P0 ;  /* 0x0000000605067207 */ /* 0x000fc60004000000 */
[----:B------:R-:W-:Y:S01]  /*1120*/  @!P1 IMAD.HI.U32 R8, R7, R2, RZ ;  /* 0x0000000207089227 */ /* 0x000fe200078e00ff */
[----:B------:R-:W-:-:S04]  /*1130*/  IADD3 R2, PT, PT, -R6, RZ, RZ ;  /* 0x000000ff06027210 */ /* 0x000fc80007ffe1ff */
[----:B------:R-:W-:Y:S01]  /*1140*/  @!P1 SHF.R.U32.HI R8, RZ, R3, R8 ;  /* 0x00000003ff089219 */ /* 0x000fe20000011608 */
[----:B------:R-:W-:-:S03]  /*1150*/  IMAD R2, R9, R2, R5 ;  /* 0x0000000209027224 */ /* 0x000fc600078e0205 */
[----:B------:R-:W-:-:S05]  /*1160*/  @!P1 SEL R3, R7, R8, !P0 ;  /* 0x0000000807039207 */ /* 0x000fca0004000000 */
[--C-:B------:R-:W-:Y:S02]  /*1170*/  @!P1 IMAD.IADD R6, R6, 0x1, -R3.reuse ;  /* 0x0000000106069824 */ /* 0x100fe400078e0a03 */
[----:B------:R-:W-:Y:S01]  /*1180*/  @!P1 IMAD R3, R2, R11, R3 ;  /* 0x0000000b02039224 */ /* 0x000fe200078e0203 */
[----:B------:R-:W-:Y:S01]  /*1190*/  IADD3 R2, PT, PT, -R7, RZ, RZ ;  /* 0x000000ff07027210 */ /* 0x000fe20007ffe1ff */
[----:B------:R-:W-:Y:S02]  /*11a0*/  @!P1 IMAD R5, R6, R9, R7 ;  /* 0x0000000906059224 */ /* 0x000fe400078e0207 */
[----:B------:R-:W-:Y:S02]  /*11b0*/  @!P1 IMAD.MOV.U32 R7, RZ, RZ, R3 ;  /* 0x000000ffff079224 */ /* 0x000fe400078e0003 */
[----:B------:R-:W-:Y:S02]  /*11c0*/  IMAD R2, R10, R2, R21 ;  /* 0x000000020a027224 */ /* 0x000fe400078e0215 */
[----:B------:R-:W-:-:S02]  /*11d0*/  IMAD R20, R5, R4, R13 ;  /* 0x0000000405147224 */ /* 0x000fc400078e020d */
[----:B------:R-:W-:Y:S02]  /*11e0*/  IMAD R21, R7, R10, R2 ;  /* 0x0000000a07157224 */ /* 0x000fe400078e0202 */
.L_x_15:
[----:B------:R-:W1:Y:S01]  /*11f0*/  LDCU UR4, c[0x0][0xb30] ;  /* 0x00016600ff0477ac */ /* 0x000e620008000800 */
[----:B------:R-:W2:Y:S08]  /*1200*/  S2UR UR37, SR_CgaCtaId ;  /* 0x00000000002579c3 */ /* 0x000eb00000008800 */
[----:B------:R-:W3:Y:S01]  /*1210*/  LDC R26, c[0x0][0xb24] ;  /* 0x0002c900ff1a7b82 */ /* 0x000ee20000000800 */
[----:B-1----:R-:W-:-:S09]  /*1220*/  UISETP.NE.AND UP1, UPT, UR4, 0x1, UPT ;  /* 0x000000010400788c */ /* 0x002fd2000bf25270 */
[----:B--2---:R-:W-:Y:S05]  /*1230*/  BRA.U UP1, `(.L_x_16) ;  /* 0x0000000101407547 */ /* 0x004fea000b800000 */
[----:B------:R-:W1:Y:S08]  /*1240*/  LDC.64 R4, c[0x0][0xb10] ;  /* 0x0002c400ff047b82 */ /* 0x000e700000000a00 */
[----:B------:R-:W2:Y:S08]  /*1250*/  LDC.64 R2, c[0x0][0xb18] ;  /* 0x0002c600ff027b82 */ /* 0x000eb00000000a00 */
[----:B------:R-:W4:Y:S08]  /*1260*/  LDC R6, c[0x0][0xb20] ;  /* 0x0002c800ff067b82 */ /* 0x000f300000000800 */
[----:B------:R-:W3:Y:S01]  /*1270*/  LDC R8, c[0x0][0xb0c] ;  /* 0x0002c300ff087b82 */ /* 0x000ee20000000800 */
[----:B-1----:R-:W-:-:S05]  /*1280*/  IMAD.HI.U32 R4, R21, R4, RZ ;  /* 0x0000000415047227 */ /* 0x002fca00078e00ff */
[----:B------:R-:W-:Y:S01]  /*1290*/  SHF.R.U32.HI R4, RZ, R5, R4 ;  /* 0x00000005ff047219 */ /* 0x000fe20000011604 */
[----:B--2---:R-:W-:Y:S01]  /*12a0*/  IMAD.HI.U32 R3, R20, R3, RZ ;  /* 0x0000000314037227 */ /* 0x004fe200078e00ff */
[----:B------:R-:W-:-:S04]  /*12b0*/  ISETP.NE.AND P0, PT, R2, 0x1, PT ;  /* 0x000000010200780c */ /* 0x000fc80003f05270 */
[----:B----4-:R-:W-:-:S04]  /*12c0*/  SHF.R.U32.HI R3, RZ, R6, R3 ;  /* 0x00000006ff037219 */ /* 0x010fc80000011603 */
[----:B------:R-:W-:Y:S02]  /*12d0*/  SEL R3, R20, R3, !P0 ;  /* 0x0000000314037207 */ /* 0x000fe40004000000 */
[----:B---3--:R-:W-:-:S04]  /*12e0*/  ISETP.NE.AND P1, PT, R8, 0x1, PT ;  /* 0x000000010800780c */ /* 0x008fc80003f25270 */
[----:B------:R-:W-:-:S05]  /*12f0*/  SEL R4, R21, R4, !P1 ;  /* 0x0000000415047207 */ /* 0x000fca0004800000 */
[----:B------:R-:W-:Y:S02]  /*1300*/  IMAD.IADD R5, R3, 0x1, -R4 ;  /* 0x0000000103057824 */ /* 0x000fe400078e0a04 */
[----:B------:R-:W-:Y:S02]  /*1310*/  IMAD.IADD R3, R4, 0x1, -R3 ;  /* 0x0000000104037824 */ /* 0x000fe400078e0a03 */
[----:B------:R-:W-:Y:S02]  /*1320*/  IMAD R21, R5, R8, R21 ;  /* 0x0000000805157224 */ /* 0x000fe400078e0215 */
[----:B------:R-:W-:-:S07]  /*1330*/  IMAD R20, R3, R2, R20 ;  /* 0x0000000203147224 */ /* 0x000fce00078e0214 */
.L_x_16:
[----:B------:R-:W-:Y:S01]  /*1340*/  BAR.SYNC.DEFER_BLOCKING 0x0 ;  /* 0x0000000000007b1d */ /* 0x000fe20000010000 */
[----:B------:R-:W-:Y:S01]  /*1350*/  UISETP.NE.AND UP1, UPT, UR8, 0x2, UPT ;  /* 0x000000020800788c */ /* 0x000fe2000bf25270 */
[----:B------:R-:W-:Y:S02]  /*1360*/  ISETP.NE.OR P5, PT, R0, 0x2, !P5 ;  /* 0x000000020000780c */ /* 0x000fe40006fa5670 */
[----:B------:R-:W-:-:S06]  /*1370*/  LOP3.LUT R2, R80, 0x1f, RZ, 0xc0, !PT ;  /* 0x0000001f50027812 */ /* 0x000fcc00078ec0ff */
[----:B------:R-:W-:Y:S05]  /*1380*/  BRA.U UP1, `(.L_x_17) ;  /* 0x0000001501147547 */ /* 0x000fea000b800000 */
[----:B------:R-:W1:Y:S01]  /*1390*/  LDCU UR13, c[0x0][0x38c] ;  /* 0x00007180ff0d77ac */ /* 0x000e620008000800 */
[----:B------:R-:W2:Y:S01]  /*13a0*/  LDC R9, c[0x0][0x370] ;  /* 0x0000dc00ff097b82 */ /* 0x000ea20000000800 */
[----:B------:R-:W-:Y:S01]  /*13b0*/  PLOP3.LUT P1, PT, PT, PT, UP2, 0x80, 0x8 ;  /* 0x000000000008781c */ /* 0x000fe20003f2f028 */
[----:B------:R-:W-:Y:S01]  /*13c0*/  HFMA2 R12, -RZ, RZ, 0, 0 ;  /* 0x00000000ff0c7431 */ /* 0x000fe200000001ff */
[----:B------:R-:W-:Y:S01]  /*13d0*/  ISETP.EQ.OR P4, PT, R2, RZ, P5 ;  /* 0x000000ff0200720c */ /* 0x000fe20002f82670 */
[----:B------:R-:W-:Y:S01]  /*13e0*/  IMAD.MOV.U32 R15, RZ, RZ, 0x1 ;  /* 0x00000001ff0f7424 */ /* 0x000fe200078e00ff */
[----:B------:R-:W-:Y:S01]  /*13f0*/  PLOP3.LUT P1, PT, P1, PT, PT, 0x8, 0x80 ;  /* 0x000000000080781c */ /* 0x000fe20000f2e170 */
[----:B------:R-:W-:Y:S01]  /*1400*/  IMAD.MOV.U32 R14, RZ, RZ, RZ ;  /* 0x000000ffff0e7224 */ /* 0x000fe200078e00ff */
[----:B------:R-:W-:Y:S01]  /*1410*/  MOV R8, 0x1 ;  /* 0x0000000100087802 */ /* 0x000fe20000000f00 */
[----:B------:R-:W4:Y:S01]  /*1420*/  LDC R0, c[0x0][0x374] ;  /* 0x0000dd00ff007b82 */ /* 0x000f220000000800 */
[----:B------:R-:W-:Y:S01]  /*1430*/  IMAD.MOV.U32 R10, RZ, RZ, RZ ;  /* 0x000000ffff0a7224 */ /* 0x000fe200078e00ff */
[----:B------:R-:W2:Y:S01]  /*1440*/  LDCU.64 UR22, c[0x0][0x348] ;  /* 0x00006900ff1677ac */ /* 0x000ea20008000a00 */
[----:B------:R-:W-:Y:S01]  /*1450*/  UMOV UR6, URZ ;  /* 0x000000ff00067c82 */ /* 0x000fe20008000000 */
[----:B-1----:R-:W-:-:S04]  /*1460*/  UIADD3 UR5, UPT, UPT, UR13, 0x3f, URZ ;  /* 0x0000003f0d057890 */ /* 0x002fc8000fffe0ff */
[----:B------:R-:W-:-:S04]  /*1470*/  USHF.R.S32.HI UR4, URZ, 0x1f, UR5 ;  /* 0x0000001fff047899 */ /* 0x000fc80008011405 */
[----:B------:R-:W-:-:S04]  /*1480*/  ULEA.HI UR4, UR4, UR5, URZ, 0x6 ;  /* 0x0000000504047291 */ /* 0x000fc8000f8f30ff */
[----:B------:R-:W-:Y:S02]  /*1490*/  USHF.R.S32.HI UR15, URZ, 0x6, UR4 ;  /* 0x00000006ff0f7899 */ /* 0x000fe40008011404 */
[----:B------:R-:W-:Y:S02]  /*14a0*/  UIADD3 UR4, UPT, UPT, UR13, -0x1, URZ ;  /* 0xffffffff0d047890 */ /* 0x000fe4000fffe0ff */
[----:B------:R-:W-:Y:S02]  /*14b0*/  UISETP.LT.U32.AND UP0, UPT, UR15, 0x3, UPT ;  /* 0x000000030f00788c */ /* 0x000fe4000bf01070 */
[----:B------:R-:W-:Y:S02]  /*14c0*/  UISETP.GE.U32.AND UP1, UPT, UR4, -0x7f, UPT ;  /* 0xffffff810400788c */ /* 0x000fe4000bf26070 */
[----:B------:R-:W-:Y:S02]  /*14d0*/  USEL UR14, UR15, 0x3, UP0 ;  /* 0x000000030f0e7887 */ /* 0x000fe40008000000 */
[----:B------:R-:W-:-:S02]  /*14e0*/  UIADD3 UR13, UPT, UPT, UR13, 0x7e, URZ ;  /* 0x0000007e0d0d7890 */ /* 0x000fc4000fffe0ff */
[----:B------:R-:W-:Y:S02]  /*14f0*/  UIADD3 UR5, UPT, UPT, UR14, -0x1, URZ ;  /* 0xffffffff0e057890 */ /* 0x000fe4000fffe0ff */
[----:B------:R-:W-:-:S03]  /*1500*/  UIADD3 UR7, UPT, UPT, UR15, -UR14, URZ ;  /* 0x8000000e0f077290 */ /* 0x000fc6000fffe0ff */
[----:B------:R-:W-:-:S04]  /*1510*/  @UP1 UIADD3 UR5, UPT, UPT, UR14, URZ, URZ ;  /* 0x000000ff0e051290 */ /* 0x000fc8000fffe0ff */
[----:B--2---:R-:W-:-:S12]  /*1520*/  UIADD3 UR5, UPT, UPT, UR5, 0x1, URZ ;  /* 0x0000000105057890 */ /* 0x004fd8000fffe0ff */
.L_x_39:
[----:B------:R-:W-:Y:S01]  /*1530*/  UISETP.NE.AND UP0, UPT, UR37, URZ, UPT ;  /* 0x000000ff2500728c */ /* 0x000fe2000bf05270 */
[----:B------:R-:W1:Y:S08]  /*1540*/  S2UR UR37, SR_CgaCtaId ;  /* 0x00000000002579c3 */ /* 0x000e700000008800 */
[----:B------:R-:W-:Y:S05]  /*1550*/  BRA.U UP0, `(.L_x_18) ;  /* 0x0000000100347547 */ /* 0x000fea000b800000 */
[----:B------:R-:W2:Y:S01]  /*1560*/  S2R R2, SR_CgaCtaId ;  /* 0x0000000000027919 */ /* 0x000ea20000008800 */
[----:B------:R-:W-:-:S04]  /*1570*/  MOV R3, 0x400 ;  /* 0x0000040000037802 */ /* 0x000fc80000000f00 */
[----:B--2---:R-:W-:Y:S02]  /*1580*/  LEA R3, R2, R3, 0x18 ;  /* 0x0000000302037211 */ /* 0x004fe400078ec0ff */
[----:B------:R-:W-:-:S03]  /*1590*/  SHF.L.U32 R2, R8, 0x1f, RZ ;  /* 0x0000001f08027819 */ /* 0x000fc600000006ff */
[----:B------:R-:W-:-:S04]  /*15a0*/  IMAD R3, R10, 0x8, R3 ;  /* 0x000000080a037824 */ /* 0x000fc800078e0203 */
[----:B------:R-:W2:Y:S02]  /*15b0*/  SYNCS.PHASECHK.TRANS64.TRYWAIT P0, [R3+URZ+0xf0], R2 ;  /* 0x0000f002030075a7 */ /* 0x000ea400080011ff */
[----:B--2---:R-:W-:Y:S05]  /*15c0*/  @!P0 BRA `(.L_x_19) ;  /* 0x0000009c00088947 */ /* 0x004fea0003800000 */
.L_x_170:
[----:B------:R-:W-:Y:S01]  /*15d0*/  VIADD R10, R10, 0x1 ;  /* 0x000000010a0a7836 */ /* 0x000fe20000000000 */
[----:B------:R2:W-:Y:S04]  /*15e0*/  SYNCS.ARRIVE.TRANS64.A1T0 RZ, [R3+URZ+0xe0], RZ ;  /* 0x0000e0ff03ff79a7 */ /* 0x0005e800081000ff */
[----:B------:R-:W-:-:S04]  /*15f0*/  ISETP.NE.AND P0, PT, R10, 0x2, PT ;  /* 0x000000020a00780c */ /* 0x000fc80003f05270 */
[----:B------:R-:W-:Y:S02]  /*1600*/  SEL R10, R10, RZ, P0 ;  /* 0x000000ff0a0a7207 */ /* 0x000fe40000000000 */
[----:B--2---:R-:W-:-:S04]  /*1610*/  SEL R3, RZ, 0x1, P0 ;  /* 0x00000001ff037807 */ /* 0x004fc80000000000 */
[----:B------:R-:W-:Y:S02]  /*1620*/  LOP3.LUT R8, R8, R3, RZ, 0x3c, !PT ;  /* 0x0000000308087212 */ /* 0x000fe400078e3cff */
.L_x_18:
[----:B------:R-:W-:Y:S01]  /*1630*/  UMOV UR4, 0x400 ;  /* 0x0000040000047882 */ /* 0x000fe20000000000 */
[----:B------:R-:W-:Y:S01]  /*1640*/  SHF.L.U32 R2, R15, 0x1f, RZ ;  /* 0x0000001f0f027819 */ /* 0x000fe200000006ff */
[----:B-1----:R-:W-:Y:S01]  /*1650*/  ULEA UR4, UR37, UR4, 0x18 ;  /* 0x0000000425047291 */ /* 0x002fe2000f8ec0ff */
[----:B------:R-:W-:Y:S01]  /*1660*/  R2UR UR50, R21 ;  /* 0x00000000153272ca */ /* 0x000fe200000e0000 */
[----:B------:R-:W-:Y:S01]  /*1670*/  UISETP.GE.U32.AND UP0, UPT, UR13, 0x7f, UPT ;  /* 0x0000007f0d00788c */ /* 0x000fe2000bf06070 */
[----:B------:R-:W-:Y:S01]  /*1680*/  R2UR UR19, R20 ;  /* 0x00000000141372ca */ /* 0x000fe200000e0000 */
[----:B------:R-:W-:Y:S01]  /*1690*/  ULEA UR8, UR6, UR4, 0x3 ;  /* 0x0000000406087291 */ /* 0x000fe2000f8e18ff */
[----:B------:R-:W-:-:S08]  /*16a0*/  UMOV UR21, URZ ;  /* 0x000000ff00157c82 */ /* 0x000fd00008000000 */
[----:B------:R1:W2:Y:S01]  /*16b0*/  SYNCS.PHASECHK.TRANS64.TRYWAIT P2, [UR8+0x18], R2 ;  /* 0x00001802ff0075a7 */ /* 0x0002a20008041108 */
[----:B------:R-:W-:Y:S02]  /*16c0*/  USHF.L.U32 UR50, UR50, 0x7, URZ ;  /* 0x0000000732327899 */ /* 0x000fe400080006ff */
[----:B------:R-:W-:Y:S01]  /*16d0*/  USHF.L.U32 UR19, UR19, 0x7, URZ ;  /* 0x0000000713137899 */ /* 0x000fe200080006ff */
[----:B------:R-:W-:Y:S11]  /*16e0*/  BRA.U !UP0, `(.L_x_20) ;  /* 0x0000000508187547 */ /* 0x000ff6000b800000 */
[----:B------:R-:W-:Y:S02]  /*16f0*/  UIADD3 UR42, UPT, UPT, UR50, 0x20, URZ ;  /* 0x00000020322a7890 */ /* 0x000fe4000fffe0ff */
[----:B------:R-:W-:Y:S02]  /*1700*/  UIADD3 UR34, UPT, UPT, UR50, 0x40, URZ ;  /* 0x0000004032227890 */ /* 0x000fe4000fffe0ff */
[----:B------:R-:W-:Y:S01]  /*1710*/  UIADD3 UR26, UPT, UPT, UR50, 0x60, URZ ;  /* 0x00000060321a7890 */ /* 0x000fe2000fffe0ff */
[----:B------:R-:W-:Y:S01]  /*1720*/  UMOV UR30, URZ ;  /* 0x000000ff001e7c82 */ /* 0x000fe20008000000 */
[----:B------:R-:W-:-:S10]  /*1730*/  UMOV UR29, UR6 ;  /* 0x00000006001d7c82 */ /* 0x000fd40008000000 */
.L_x_27:
[----:B------:R-:W-:Y:S01]  /*1740*/  ULEA UR49, UR29, UR4, 0x3 ;  /* 0x000000041d317291 */ /* 0x000fe2000f8e18ff */
[----:B--2---:R-:W-:Y:S01]  /*1750*/  @!P5 MOV R3, 0x10000 ;  /* 0x000100000003d802 */ /* 0x004fe20000000f00 */
[----:B--2---:R-:W-:Y:S10]  /*1760*/  @P2 BRA `(.L_x_21) ;  /* 0x00000000000c2947 */ /* 0x004ff40003800000 */
[----:B------:R-:W-:-:S04]  /*1770*/  SHF.L.U32 R5, R15, 0x1f, RZ ;  /* 0x0000001f0f057819 */ /* 0x000fc800000006ff */
[----:B------:R-:W2:Y:S02]  /*1780*/  SYNCS.PHASECHK.TRANS64.TRYWAIT P0, [UR49+0x18], R5 ;  /* 0x00001805ff0075a7 */ /* 0x000ea40008001131 */
[----:B--2---:R-:W-:Y:S05]  /*1790*/  @!P0 BRA `(.L_x_22) ;  /* 0x0000009800a88947 */ /* 0x004fea0003800000 */
.L_x_21:
[----:B------:R2:W-:Y:S01]  /*17a0*/  @!P5 SYNCS.ARRIVE.TRANS64 RZ, [UR49], R3 ;  /* 0x00000003ffffd9a7 */ /* 0x0005e20008000031 */
[----:B------:R-:W-:Y:S04]  /*17b0*/  BSSY.RECONVERGENT B0, `(.L_x_23) ;  /* 0x0000003000007945 */ /* 0x000fe80003800200 */
[----:B------:R-:W-:Y:S05]  /*17c0*/  @P4 BRA `(.L_x_24) ;  /* 0x0000000000044947 */ /* 0x000fea0003800000 */
[----:B------:R-:W-:Y:S05]  /*17d0*/  BPT.TRAP 0x1 ;  /* 0x000000040000795c */ /* 0x000fea0000300000 */
.L_x_24:
[----:B------:R-:W-:Y:S05]  /*17e0*/  BSYNC.RECONVERGENT B0 ;  /* 0x0000000000007941 */ /* 0x000fea0003800200 */
.L_x_23:
[----:B------:R-:W-:Y:S01]  /*17f0*/  UIADD3 UR6, UPT, UPT, UR29, 0x1, URZ ;  /* 0x000000011d067890 */ /* 0x000fe2000fffe0ff */
[----:B------:R-:W-:Y:S01]  /*1800*/  BSSY.RECONVERGENT B0, `(.L_x_25) ;  /* 0x000002f000007945 */ /* 0x000fe20003800200 */
[----:B------:R-:W-:Y:S02]  /*1810*/  ELECT P0, URZ, PT ;  /* 0x0000000000ff782f */ /* 0x000fe40003800000 */
[----:B------:R-:W-:-:S04]  /*1820*/  UISETP.NE.AND UP0, UPT, UR6, 0x3, UPT ;  /* 0x000000030600788c */ /* 0x000fc8000bf05270 */
[----:B------:R-:W-:Y:S02]  /*1830*/  USEL UR9, URZ, 0x1, UP0 ;  /* 0x00000001ff097887 */ /* 0x000fe40008000000 */
[----:B------:R-:W-:-:S04]  /*1840*/  USEL UR6, UR6, URZ, UP0 ;  /* 0x000000ff06067287 */ /* 0x000fc80008000000 */
[----:B------:R-:W-:Y:S01]  /*1850*/  ULEA UR8, UR6, UR4, 0x3 ;  /* 0x0000000406087291 */ /* 0x000fe2000f8e18ff */
[----:B------:R-:W-:-:S04]  /*1860*/  LOP3.LUT R15, R15, UR9, RZ, 0x3c, !PT ;  /* 0x000000090f0f7c12 */ /* 0x000fc8000f8e3cff */
[----:B-1----:R-:W-:-:S04]  /*1870*/  SHF.L.U32 R2, R15, 0x1f, RZ ;  /* 0x0000001f0f027819 */ /* 0x002fc800000006ff */
[----:B------:R1:W1:Y:S01]  /*1880*/  SYNCS.PHASECHK.TRANS64.TRYWAIT P2, [UR8+0x18], R2 ;  /* 0x00001802ff0075a7 */ /* 0x0002620008041108 */
[----:B------:R-:W-:Y:S05]  /*1890*/  @!P0 BRA `(.L_x_26) ;  /* 0x0000000000948947 */ /* 0x000fea0003800000 */
[----:B------:R-:W-:Y:S02]  /*18a0*/  ULEA UR8, UR29, UR4, 0xf ;  /* 0x000000041d087291 */ /* 0x000fe4000f8e78ff */
[----:B------:R-:W-:Y:S02]  /*18b0*/  UIADD3 UR54, UP1, UPT, UR22, 0x80, URZ ;  /* 0x0000008016367890 */ /* 0x000fe4000ff3e0ff */
[----:B------:R-:W-:Y:S02]  /*18c0*/  UIADD3 UR46, UP0, UPT, UR22, 0x180, URZ ;  /* 0x00000180162e7890 */ /* 0x000fe4000ff1e0ff */
[----:B------:R-:W-:Y:S02]  /*18d0*/  USHF.L.U32 UR51, UR30, 0x6, URZ ;  /* 0x000000061e337899 */ /* 0x000fe400080006ff */
[----:B------:R-:W-:Y:S02]  /*18e0*/  UIADD3.X UR55, UPT, UPT, URZ, UR23, URZ, UP1, !UPT ;  /* 0x00000017ff377290 */ /* 0x000fe40008ffe4ff */
[----:B------:R-:W-:-:S02]  /*18f0*/  UIADD3 UR48, UPT, UPT, UR8, 0x8400, URZ ;  /* 0x0000840008307890 */ /* 0x000fc4000fffe0ff */
[----:B------:R-:W-:Y:S02]  /*1900*/  UIADD3 UR40, UPT, UPT, UR8, 0xa400, URZ ;  /* 0x0000a40008287890 */ /* 0x000fe4000fffe0ff */
[----:B------:R-:W-:Y:S02]  /*1910*/  UIADD3 UR32, UPT, UPT, UR8, 0xc400, URZ ;  /* 0x0000c40008207890 */ /* 0x000fe4000fffe0ff */
[----:B------:R-:W-:Y:S02]  /*1920*/  UIADD3 UR24, UPT, UPT, UR8, 0xe400, URZ ;  /* 0x0000e40008187890 */ /* 0x000fe4000fffe0ff */
[----:B------:R-:W-:Y:S02]  /*1930*/  UIADD3.X UR47, UPT, UPT, URZ, UR23, URZ, UP0, !UPT ;  /* 0x00000017ff2f7290 */ /* 0x000fe400087fe4ff */
[----:B------:R-:W-:Y:S02]  /*1940*/  UIADD3 UR16, UPT, UPT, UR8, 0x20400, URZ ;  /* 0x0002040008107890 */ /* 0x000fe4000fffe0ff */
[----:B------:R-:W-:-:S02]  /*1950*/  UIADD3 UR10, UPT, UPT, UR51, 0x20, URZ ;  /* 0x00000020330a7890 */ /* 0x000fc4000fffe0ff */
[----:B------:R-:W-:Y:S01]  /*1960*/  UIADD3 UR8, UPT, UPT, UR8, 0x24400, URZ ;  /* 0x0002440008087890 */ /* 0x000fe2000fffe0ff */
[----:B------:R-:W-:Y:S01]  /*1970*/  UMOV UR38, 0x0 ;  /* 0x0000000000267882 */ /* 0x000fe20000000000 */
[----:B------:R-:W-:Y:S01]  /*1980*/  UMOV UR39, 0x10000000 ;  /* 0x1000000000277882 */ /* 0x000fe20000000000 */
[----:B------:R-:W-:Y:S01]  /*1990*/  UMOV UR41, UR49 ;  /* 0x0000003100297c82 */ /* 0x000fe20008000000 */
[----:B------:R-:W-:Y:S01]  /*19a0*/  UMOV UR44, UR52 ;  /* 0x00000034002c7c82 */ /* 0x000fe20008000000 */
[----:B------:R-:W-:Y:S01]  /*19b0*/  UMOV UR43, UR51 ;  /* 0x00000033002b7c82 */ /* 0x000fe20008000000 */
[----:B------:R-:W-:Y:S01]  /*19c0*/  UMOV UR33, UR49 ;  /* 0x0000003100217c82 */ /* 0x000fe20008000000 */
[----:B------:R-:W-:Y:S01]  /*19d0*/  UMOV UR36, UR52 ;  /* 0x0000003400247c82 */ /* 0x000fe20008000000 */
[----:B------:R-:W-:Y:S01]  /*19e0*/  UMOV UR35, UR51 ;  /* 0x0000003300237c82 */ /* 0x000fe20008000000 */
[----:B------:R1:W-:Y:S01]  /*19f0*/  UTMALDG.3D [UR48], [UR54], desc[UR38] ;  /* 0x00002630360075b4 */ /* 0x0003e20008011000 */
[----:B------:R-:W-:Y:S01]  /*1a00*/  UMOV UR25, UR49 ;  /* 0x0000003100197c82 */ /* 0x000fe20008000000 */
        /* <DEDUP_REMOVED lines=9> */
[----:B------:R1:W-:Y:S01]  /*1aa0*/  UTMALDG.3D [UR32], [UR54], desc[UR38] ;  /* 0x00002620360075b4 */ /* 0x0003e20008011000 */
[----:B------:R1:W-:Y:S01]  /*1ab0*/  UTMALDG.3D [UR24], [UR54], desc[UR38] ;  /* 0x00002618360075b4 */ /* 0x0003e20008011000 */
[----:B------:R1:W-:Y:S01]  /*1ac0*/  UTMALDG.3D [UR16], [UR46], desc[UR38] ;  /* 0x000026102e0075b4 */ /* 0x0003e20008011000 */
[----:B------:R1:W-:Y:S01]  /*1ad0*/  UTMALDG.3D [UR8], [UR46], desc[UR38] ;  /* 0x000026082e0075b4 */ /* 0x0003e20008011000 */
[----:B------:R-:W-:Y:S01]  /*1ae0*/  NOP ;  /* 0x0000000000007918 */ /* 0x000fe20000000000 */
.L_x_26:
[----:B-1----:R-:W-:Y:S05]  /*1af0*/  BSYNC.RECONVERGENT B0 ;  /* 0x0000000000007941 */ /* 0x002fea0003800200 */
.L_x_25:
[----:B------:R-:W-:Y:S01]  /*1b00*/  UIADD3 UR30, UPT, UPT, UR30, 0x1, URZ ;  /* 0x000000011e1e7890 */ /* 0x000fe2000fffe0ff */
[----:B------:R-:W-:Y:S01]  /*1b10*/  UMOV UR29, UR6 ;  /* 0x00000006001d7c82 */ /* 0x000fe20008000000 */
[----:B------:R-:W-:Y:S02]  /*1b20*/  UMOV UR21, UR5 ;  /* 0x0000000500157c82 */ /* 0x000fe40008000000 */
[----:B------:R-:W-:-:S09]  /*1b30*/  UISETP.NE.AND UP0, UPT, UR30, UR5, UPT ;  /* 0x000000051e00728c */ /* 0x000fd2000bf05270 */
[----:B------:R-:W-:Y:S05]  /*1b40*/  BRA.U UP0, `(.L_x_27) ;  /* 0xfffffff900fc7547 */ /* 0x000fea000b83ffff */
.L_x_20:
[----:B------:R-:W-:Y:S01]  /*1b50*/  ULEA UR8, UR6, UR4, 0x3 ;  /* 0x0000000406087291 */ /* 0x000fe2000f8e18ff */
[----:B-1----:R-:W-:Y:S01]  /*1b60*/  SHF.L.U32 R2, R15, 0x1f, RZ ;  /* 0x0000001f0f027819 */ /* 0x002fe200000006ff */
[----:B------:R-:W-:Y:S01]  /*1b70*/  @!P1 SYNCS.ARRIVE.TRANS64.A1T0 RZ, [UR4+0x78], RZ ;  /* 0x000078ffffff99a7 */ /* 0x000fe20008100004 */
[----:B------:R-:W-:-:S06]  /*1b80*/  UISETP.GT.AND UP0, UPT, UR15, UR14, UPT ;  /* 0x0000000e0f00728c */ /* 0x000fcc000bf04270 */
[----:B------:R1:W1:Y:S03]  /*1b90*/  SYNCS.PHASECHK.TRANS64.TRYWAIT P1, [UR8+0x18], R2 ;  /* 0x00001802ff0075a7 */ /* 0x0002660008021108 */
[----:B------:R-:W-:Y:S05]  /*1ba0*/  BRA.U !UP0, `(.L_x_28) ;  /* 0x0000000508147547 */ /* 0x000fea000b800000 */
[----:B------:R-:W-:Y:S02]  /*1bb0*/  UIADD3 UR29, UPT, UPT, UR7, UR21, URZ ;  /* 0x00000015071d7290 */ /* 0x000fe4000fffe0ff */
[----:B------:R-:W-:Y:S02]  /*1bc0*/  UIADD3 UR42, UPT, UPT, UR50, 0x20, URZ ;  /* 0x00000020322a7890 */ /* 0x000fe4000fffe0ff */
[----:B------:R-:W-:Y:S02]  /*1bd0*/  UIADD3 UR34, UPT, UPT, UR50, 0x40, URZ ;  /* 0x0000004032227890 */ /* 0x000fe4000fffe0ff */
[----:B------:R-:W-:Y:S01]  /*1be0*/  UIADD3 UR26, UPT, UPT, UR50, 0x60, URZ ;  /* 0x00000060321a7890 */ /* 0x000fe2000fffe0ff */
[----:B------:R-:W-:-:S11]  /*1bf0*/  UMOV UR30, UR6 ;  /* 0x00000006001e7c82 */ /* 0x000fd60008000000 */
.L_x_35:
[----:B------:R-:W-:Y:S01]  /*1c00*/  ULEA UR49, UR30, UR4, 0x3 ;  /* 0x000000041e317291 */ /* 0x000fe2000f8e18ff */
[----:B--2---:R-:W-:Y:S01]  /*1c10*/  @!P5 MOV R3, 0x10000 ;  /* 0x000100000003d802 */ /* 0x004fe20000000f00 */
[----:B-1----:R-:W-:Y:S10]  /*1c20*/  @P1 BRA `(.L_x_29) ;  /* 0x00000000000c1947 */ /* 0x002ff40003800000 */
[----:B------:R-:W-:-:S04]  /*1c30*/  SHF.L.U32 R5, R15, 0x1f, RZ ;  /* 0x0000001f0f057819 */ /* 0x000fc800000006ff */
[----:B------:R-:W1:Y:S02]  /*1c40*/  SYNCS.PHASECHK.TRANS64.TRYWAIT P0, [UR49+0x18], R5 ;  /* 0x00001805ff0075a7 */ /* 0x000e640008001131 */
[----:B-1----:R-:W-:Y:S05]  /*1c50*/  @!P0 BRA `(.L_x_30) ;  /* 0x0000009400908947 */ /* 0x002fea0003800000 */
.L_x_29:
[----:B------:R2:W-:Y:S01]  /*1c60*/  @!P5 SYNCS.ARRIVE.TRANS64 RZ, [UR49], R3 ;  /* 0x00000003ffffd9a7 */ /* 0x0005e20008000031 */
[----:B------:R-:W-:Y:S04]  /*1c70*/  BSSY.RECONVERGENT B0, `(.L_x_31) ;  /* 0x0000003000007945 */ /* 0x000fe80003800200 */
[----:B------:R-:W-:Y:S05]  /*1c80*/  @P4 BRA `(.L_x_32) ;  /* 0x0000000000044947 */ /* 0x000fea0003800000 */
[----:B------:R-:W-:Y:S05]  /*1c90*/  BPT.TRAP 0x1 ;  /* 0x000000040000795c */ /* 0x000fea0000300000 */
.L_x_32:
[----:B------:R-:W-:Y:S05]  /*1ca0*/  BSYNC.RECONVERGENT B0 ;  /* 0x0000000000007941 */ /* 0x000fea0003800200 */
.L_x_31:
        /* <DEDUP_REMOVED lines=48> */
.L_x_34:
[----:B-1----:R-:W-:Y:S05]  /*1fb0*/  BSYNC.RECONVERGENT B0 ;  /* 0x0000000000007941 */ /* 0x002fea0003800200 */
.L_x_33:
[----:B------:R-:W-:Y:S01]  /*1fc0*/  UIADD3 UR21, UPT, UPT, UR21, 0x1, URZ ;  /* 0x0000000115157890 */ /* 0x000fe2000fffe0ff */
[----:B------:R-:W-:-:S03]  /*1fd0*/  UMOV UR30, UR6 ;  /* 0x00000006001e7c82 */ /* 0x000fc60008000000 */
[----:B------:R-:W-:-:S09]  /*1fe0*/  UISETP.NE.AND UP0, UPT, UR21, UR29, UPT ;  /* 0x0000001d1500728c */ /* 0x000fd2000bf05270 */
[----:B------:R-:W-:Y:S05]  /*1ff0*/  BRA.U UP0, `(.L_x_35) ;  /* 0xfffffffd00007547 */ /* 0x000fea000b83ffff */
.L_x_28:
[----:B-1----:R-:W-:Y:S01]  /*2000*/  LEA R2, R14, UR4, 0x3 ;  /* 0x000000040e027c11 */ /* 0x002fe2000f8e18ff */
[----:B------:R-:W-:Y:S01]  /*2010*/  NOP ;  /* 0x0000000000007918 */ /* 0x000fe20000000000 */
[----:B--2---:R-:W-:Y:S02]  /*2020*/  SHF.L.U32 R3, R12, 0x1f, RZ ;  /* 0x0000001f0c037819 */ /* 0x004fe400000006ff */
[----:B------:R-:W-:Y:S02]  /*2030*/  LEA R4, R14, UR4, 0x4 ;  /* 0x000000040e047c11 */ /* 0x000fe4000f8e20ff */
[----:B------:R-:W1:Y:S02]  /*2040*/  SYNCS.PHASECHK.TRANS64.TRYWAIT P0, [R2+URZ+0x80], R3 ;  /* 0x00008003020075a7 */ /* 0x000e6400080011ff */
[----:B-1----:R-:W-:Y:S05]  /*2050*/  @!P0 BRA `(.L_x_36) ;  /* 0x0000009000a88947 */ /* 0x002fea0003800000 */
.L_x_173:
[----:B------:R-:W2:Y:S01]  /*2060*/  LDS.128 R4, [R4+0x110] ;  /* 0x0001100004047984 */ /* 0x000ea20000000c00 */
[----:B---3--:R-:W-:Y:S01]  /*2070*/  ISETP.GE.AND P0, PT, R26, 0x1, PT ;  /* 0x000000011a00780c */ /* 0x008fe20003f06270 */
[----:B-1----:R-:W-:Y:S01]  /*2080*/  VIADD R2, R2, 0x90 ;  /* 0x0000009002027836 */ /* 0x002fe20000000000 */
[----:B------:R-:W-:Y:S01]  /*2090*/  @!PT LDS RZ, [RZ] ;  /* 0x00000000fffff984 */ /* 0x000fe20000000800 */
[----:B------:R-:W-:Y:S01]  /*20a0*/  @!PT LDS RZ, [RZ] ;  /* 0x00000000fffff984 */ /* 0x000fe20000000800 */
[----:B------:R-:W-:Y:S01]  /*20b0*/  @!PT LDS RZ, [RZ] ;  /* 0x00000000fffff984 */ /* 0x000fe20000000800 */
[----:B------:R-:W-:Y:S01]  /*20c0*/  @!PT LDS RZ, [RZ] ;  /* 0x00000000fffff984 */ /* 0x000fe20000000800 */
[----:B------:R1:W-:Y:S06]  /*20d0*/  MEMBAR.ALL.CTA ;  /* 0x0000000000007992 */ /* 0x0003ec0000008000 */
[----:B-1----:R-:W1:Y:S01]  /*20e0*/  FENCE.VIEW.ASYNC.S ;  /* 0x00000000000073c6 */ /* 0x002e620000000000 */
[----:B------:R-:W-:-:S04]  /*20f0*/  PRMT R2, RZ, 0x654, R2 ;  /* 0x00000654ff027816 */ /* 0x000fc80000000002 */
[----:B-1----:R1:W-:Y:S01]  /*2100*/  SYNCS.ARRIVE.TRANS64.RED.A1T0 RZ, [R2+URZ], RZ ;  /* 0x000000ff02ff79a7 */ /* 0x0023e200081004ff */
[----:B--2---:R-:W-:-:S13]  /*2110*/  LOP3.LUT P2, RZ, R6, 0x1, RZ, 0xc0, !PT ;  /* 0x0000000106ff7812 */ /* 0x004fda000784c0ff */
[----:B------:R-:W-:Y:S01]  /*2120*/  @P2 SHF.R.U32.HI R3, RZ, 0x10, R5 ;  /* 0x00000010ff032819 */ /* 0x000fe20000011605 */
[----:B------:R-:W-:Y:S01]  /*2130*/  VOTEU.ANY UP0, P2 ;  /* 0x0000000000ff7886 */ /* 0x000fe20001000100 */
[----:B------:R-:W-:Y:S02]  /*2140*/  @P2 MOV R13, R4 ;  /* 0x00000004000d2202 */ /* 0x000fe40000000f00 */
[----:B------:R-:W-:Y:S02]  /*2150*/  @P2 R2UR.BROADCAST UR8, R3 ;  /* 0x00000000030822ca */ /* 0x000fe400008e0000 */
[----:B------:R-:W-:-:S11]  /*2160*/  @P2 LOP3.LUT R11, R5, 0xffff, RZ, 0xc0, !PT ;  /* 0x0000ffff050b2812 */ /* 0x000fd600078ec0ff */
[----:B------:R-:W-:Y:S01]  /*2170*/  @UP0 UMOV UR52, UR8 ;  /* 0x0000000800340c82 */ /* 0x000fe20008000000 */
[----:B-1----:R-:W-:Y:S05]  /*2180*/  @!P0 BRA `(.L_x_37) ;  /* 0x0000000000b88947 */ /* 0x002fea0003800000 */
[----:B------:R-:W4:Y:S01]  /*2190*/  LDC.64 R4, c[0x0][0xb18] ;  /* 0x0002c600ff047b82 */ /* 0x000f220000000a00 */
[----:B------:R-:W-:-:S07]  /*21a0*/  ISETP.NE.AND P3, PT, R26, 0x1, PT ;  /* 0x000000011a00780c */ /* 0x000fce0003f65270 */
[----:B------:R-:W1:Y:S08]  /*21b0*/  LDC.64 R6, c[0x0][0xb10] ;  /* 0x0002c400ff067b82 */ /* 0x000e700000000a00 */
[----:B------:R-:W2:Y:S08]  /*21c0*/  LDC R16, c[0x0][0xb20] ;  /* 0x0002c800ff107b82 */ /* 0x000eb00000000800 */
[----:B------:R-:W3:Y:S01]  /*21d0*/  LDC R18, c[0x0][0xb0c] ;  /* 0x0002c300ff127b82 */ /* 0x000ee20000000800 */
[----:B----4-:R-:W-:Y:S01]  /*21e0*/  IMAD.HI.U32 R17, R0, R5, RZ ;  /* 0x0000000500117227 */ /* 0x010fe200078e00ff */
[----:B------:R-:W-:-:S03]  /*21f0*/  ISETP.NE.AND P0, PT, R4, 0x1, PT ;  /* 0x000000010400780c */ /* 0x000fc60003f05270 */
[----:B------:R-:W-:-:S03]  /*2200*/  IMAD.HI.U32 R5, R11, R5, RZ ;  /* 0x000000050b057227 */ /* 0x000fc600078e00ff */
[----:B------:R-:W4:Y:S01]  /*2210*/  LDC.64 R2, c[0x0][0xb28] ;  /* 0x0002ca00ff027b82 */ /* 0x000f220000000a00 */
[----:B-1----:R-:W-:-:S04]  /*2220*/  IMAD.HI.U32 R20, R9, R6, RZ ;  /* 0x0000000609147227 */ /* 0x002fc800078e00ff */
[----:B------:R-:W-:Y:S01]  /*2230*/  IMAD.HI.U32 R22, R13, R6, RZ ;  /* 0x000000060d167227 */ /* 0x000fe200078e00ff */
[----:B------:R-:W-:Y:S02]  /*2240*/  SHF.R.U32.HI R20, RZ, R7, R20 ;  /* 0x00000007ff147219 */ /* 0x000fe40000011614 */
[-C--:B--2---:R-:W-:Y:S02]  /*2250*/  SHF.R.U32.HI R17, RZ, R16.reuse, R17 ;  /* 0x00000010ff117219 */ /* 0x084fe40000011611 */
[----:B------:R-:W-:Y:S02]  /*2260*/  SHF.R.U32.HI R16, RZ, R16, R5 ;  /* 0x00000010ff107219 */ /* 0x000fe40000011605 */
[----:B------:R-:W-:Y:S02]  /*2270*/  SEL R17, R0, R17, !P0 ;  /* 0x0000001100117207 */ /* 0x000fe40004000000 */
[----:B------:R-:W-:Y:S02]  /*2280*/  SHF.R.U32.HI R22, RZ, R7, R22 ;  /* 0x00000007ff167219 */ /* 0x000fe40000011616 */
[----:B---3--:R-:W-:-:S02]  /*2290*/  ISETP.NE.AND P1, PT, R18, 0x1, PT ;  /* 0x000000011200780c */ /* 0x008fc40003f25270 */
[----:B------:R-:W-:Y:S02]  /*22a0*/  SEL R5, R11, R16, !P0 ;  /* 0x000000100b057207 */ /* 0x000fe40004000000 */
[----:B------:R-:W-:Y:S02]  /*22b0*/  SEL R19, R9, R20, !P1 ;  /* 0x0000001409137207 */ /* 0x000fe40004800000 */
[----:B------:R-:W-:Y:S01]  /*22c0*/  SEL R7, R13, R22, !P1 ;  /* 0x000000160d077207 */ /* 0x000fe20004800000 */
[----:B----4-:R-:W-:-:S04]  /*22d0*/  IMAD.HI.U32 R20, R17, R2, RZ ;  /* 0x0000000211147227 */ /* 0x010fc800078e00ff */
[----:B------:R-:W-:Y:S01]  /*22e0*/  IMAD.HI.U32 R6, R19, R2, RZ ;  /* 0x0000000213067227 */ /* 0x000fe200078e00ff */
[----:B------:R-:W-:-:S04]  /*22f0*/  @P3 SHF.R.U32.HI R17, RZ, R3, R20 ;  /* 0x00000003ff113219 */ /* 0x000fc80000011614 */
        /* <DEDUP_REMOVED lines=8> */
[----:B------:R-:W-:-:S04]  /*2380*/  @!P0 IMAD.HI.U32 R16, R7, R2, RZ ;  /* 0x0000000207108227 */ /* 0x000fc800078e00ff */
[----:B------:R-:W-:Y:S01]  /*2390*/  IMAD.MOV R2, RZ, RZ, -R6 ;  /* 0x000000ffff027224 */ /* 0x000fe200078e0a06 */
[----:B------:R-:W-:-:S03]  /*23a0*/  @!P0 SHF.R.U32.HI R16, RZ, R3, R16 ;  /* 0x00000003ff108219 */ /* 0x000fc60000011610 */
[----:B------:R-:W-:Y:S01]  /*23b0*/  IMAD R2, R26, R2, R5 ;  /* 0x000000021a027224 */ /* 0x000fe200078e0205 */
[----:B------:R-:W-:Y:S02]  /*23c0*/  @!P0 SEL R3, R7, R16, !P3 ;  /* 0x0000001007038207 */ /* 0x000fe40005800000 */
[----:B------:R-:W-:-:S03]  /*23d0*/  IADD3 R16, PT, PT, -R5, RZ, RZ ;  /* 0x000000ff05107210 */ /* 0x000fc60007ffe1ff */
[--C-:B------:R-:W-:Y:S02]  /*23e0*/  @!P0 IMAD.IADD R6, R6, 0x1, -R3.reuse ;  /* 0x0000000106068824 */ /* 0x100fe400078e0a03 */
[----:B------:R-:W-:Y:S01]  /*23f0*/  @!P0 IMAD R3, R2, R19, R3 ;  /* 0x0000001302038224 */ /* 0x000fe200078e0203 */
[----:B------:R-:W-:Y:S01]  /*2400*/  IADD3 R2, PT, PT, -R7, RZ, RZ ;  /* 0x000000ff07027210 */ /* 0x000fe20007ffe1ff */
[----:B------:R-:W-:Y:S02]  /*2410*/  @!P0 IMAD R5, R26, R6, R7 ;  /* 0x000000061a058224 */ /* 0x000fe400078e0207 */
[----:B------:R-:W-:Y:S02]  /*2420*/  IMAD R11, R4, R16, R11 ;  /* 0x00000010040b7224 */ /* 0x000fe400078e020b */
[----:B------:R-:W-:Y:S02]  /*2430*/  @!P0 IMAD.MOV.U32 R7, RZ, RZ, R3 ;  /* 0x000000ffff078224 */ /* 0x000fe400078e0003 */
[----:B------:R-:W-:-:S02]  /*2440*/  IMAD R2, R18, R2, R13 ;  /* 0x0000000212027224 */ /* 0x000fc400078e020d */
[----:B------:R-:W-:Y:S02]  /*2450*/  IMAD R11, R5, R4, R11 ;  /* 0x00000004050b7224 */ /* 0x000fe400078e020b */
[----:B------:R-:W-:Y:S02]  /*2460*/  IMAD R13, R7, R18, R2 ;  /* 0x00000012070d7224 */ /* 0x000fe400078e0202 */
.L_x_37:
[----:B------:R-:W1:Y:S02]  /*2470*/  LDCU UR8, c[0x0][0xb30] ;  /* 0x00016600ff0877ac */ /* 0x000e640008000800 */
[----:B-1----:R-:W-:-:S09]  /*2480*/  UISETP.NE.AND UP0, UPT, UR8, 0x1, UPT ;  /* 0x000000010800788c */ /* 0x002fd2000bf05270 */
[----:B------:R-:W-:Y:S05]  /*2490*/  BRA.U UP0, `(.L_x_38) ;  /* 0x0000000100407547 */ /* 0x000fea000b800000 */
[----:B------:R-:W1:Y:S08]  /*24a0*/  LDC.64 R4, c[0x0][0xb10] ;  /* 0x0002c400ff047b82 */ /* 0x000e700000000a00 */
[----:B------:R-:W2:Y:S08]  /*24b0*/  LDC.64 R2, c[0x0][0xb18] ;  /* 0x0002c600ff027b82 */ /* 0x000eb00000000a00 */
[----:B------:R-:W3:Y:S08]  /*24c0*/  LDC R6, c[0x0][0xb20] ;  /* 0x0002c800ff067b82 */ /* 0x000ef00000000800 */
[----:B------:R-:W4:Y:S01]  /*24d0*/  LDC R16, c[0x0][0xb0c] ;  /* 0x0002c300ff107b82 */ /* 0x000f220000000800 */
[----:B-1----:R-:W-:-:S05]  /*24e0*/  IMAD.HI.U32 R4, R13, R4, RZ ;  /* 0x000000040d047227 */ /* 0x002fca00078e00ff */
[----:B------:R-:W-:Y:S01]  /*24f0*/  SHF.R.U32.HI R4, RZ, R5, R4 ;  /* 0x00000005ff047219 */ /* 0x000fe20000011604 */
[----:B--2---:R-:W-:Y:S01]  /*2500*/  IMAD.HI.U32 R3, R11, R3, RZ ;  /* 0x000000030b037227 */ /* 0x004fe200078e00ff */
[----:B------:R-:W-:-:S04]  /*2510*/  ISETP.NE.AND P0, PT, R2, 0x1, PT ;  /* 0x000000010200780c */ /* 0x000fc80003f05270 */
[----:B---3--:R-:W-:-:S04]  /*2520*/  SHF.R.U32.HI R6, RZ, R6, R3 ;  /* 0x00000006ff067219 */ /* 0x008fc80000011603 */
[----:B------:R-:W-:Y:S02]  /*2530*/  SEL R3, R11, R6, !P0 ;  /* 0x000000060b037207 */ /* 0x000fe40004000000 */
[----:B----4-:R-:W-:-:S04]  /*2540*/  ISETP.NE.AND P1, PT, R16, 0x1, PT ;  /* 0x000000011000780c */ /* 0x010fc80003f25270 */
[----:B------:R-:W-:-:S05]  /*2550*/  SEL R4, R13, R4, !P1 ;  /* 0x000000040d047207 */ /* 0x000fca0004800000 */
[----:B------:R-:W-:Y:S02]  /*2560*/  IMAD.IADD R5, R3, 0x1, -R4 ;  /* 0x0000000103057824 */ /* 0x000fe400078e0a04 */
[----:B------:R-:W-:Y:S02]  /*2570*/  IMAD.IADD R3, R4, 0x1, -R3 ;  /* 0x0000000104037824 */ /* 0x000fe400078e0a03 */
[----:B------:R-:W-:Y:S02]  /*2580*/  IMAD R13, R5, R16, R13 ;  /* 0x00000010050d7224 */ /* 0x000fe400078e020d */
[----:B------:R-:W-:-:S07]  /*2590*/  IMAD R11, R3, R2, R11 ;  /* 0x00000002030b7224 */ /* 0x000fce00078e020b */
.L_x_38:
[----:B------:R-:W-:Y:S01]  /*25a0*/  VIADD R14, R14, 0x1 ;  /* 0x000000010e0e7836 */ /* 0x000fe20000000000 */
[----:B------:R-:W-:Y:S01]  /*25b0*/  PLOP3.LUT P1, PT, PT, PT, PT, 0x80, 0x8 ;  /* 0x000000000008781c */ /* 0x000fe20003f2f070 */
[----:B------:R-:W-:Y:S02]  /*25c0*/  IMAD.IADD R21, R13, 0x1, R68 ;  /* 0x000000010d157824 */ /* 0x000fe400078e0244 */
[----:B------:R-:W-:Y:S01]  /*25d0*/  IMAD.IADD R20, R11, 0x1, R66 ;  /* 0x000000010b147824 */ /* 0x000fe200078e0242 */
[----:B------:R-:W-:-:S04]  /*25e0*/  ISETP.NE.AND P0, PT, R14, 0x2, PT ;  /* 0x000000020e00780c */ /* 0x000fc80003f05270 */
[----:B------:R-:W-:Y:S02]  /*25f0*/  SEL R3, RZ, 0x1, P0 ;  /* 0x00000001ff037807 */ /* 0x000fe40000000000 */
[----:B------:R-:W-:Y:S02]  /*2600*/  SEL R14, R14, RZ, P0 ;  /* 0x000000ff0e0e7207 */ /* 0x000fe40000000000 */
[----:B------:R-:W-:Y:S01]  /*2610*/  LOP3.LUT R12, R12, R3, RZ, 0x3c, !PT ;  /* 0x000000030c0c7212 */ /* 0x000fe200078e3cff */
[----:B------:R-:W-:Y:S06]  /*2620*/  @P2 BRA `(.L_x_39) ;  /* 0xffffffec00c02947 */ /* 0x000fec000383ffff */
[----:B------:R-:W-:Y:S01]  /*2630*/  UIADD3 UR4, UPT, UPT, UR4, 0x18, URZ ;  /* 0x0000001804047890 */ /* 0x000fe2000fffe0ff */
[----:B------:R-:W-:-:S03]  /*2640*/  SHF.L.U32 R3, R15, 0x1f, RZ ;  /* 0x0000001f0f037819 */ /* 0x000fc600000006ff */
[----:B------:R-:W-:-:S09]  /*2650*/  ULEA UR5, UR6, UR4, 0x3 ;  /* 0x0000000406057291 */ /* 0x000fd2000f8e18ff */
[----:B------:R-:W1:Y:S02]  /*2660*/  SYNCS.PHASECHK.TRANS64.TRYWAIT P0, [UR5], R3 ;  /* 0x00000003ff0075a7 */ /* 0x000e640008001105 */
[----:B-1----:R-:W-:Y:S05]  /*2670*/  @!P0 BRA `(.L_x_40) ;  /* 0x0000008c00348947 */ /* 0x002fea0003800000 */
.L_x_175:
[----:B------:R-:W-:-:S04]  /*2680*/  UIADD3 UR6, UPT, UPT, UR6, 0x1, URZ ;  /* 0x0000000106067890 */ /* 0x000fc8000fffe0ff */
[----:B------:R-:W-:-:S04]  /*2690*/  UISETP.NE.AND UP0, UPT, UR6, 0x3, UPT ;  /* 0x000000030600788c */ /* 0x000fc8000bf05270 */
[----:B------:R-:W-:Y:S02]  /*26a0*/  USEL UR7, URZ, 0x1, UP0 ;  /* 0x00000001ff077887 */ /* 0x000fe40008000000 */
[----:B------:R-:W-:-:S04]  /*26b0*/  USEL UR6, UR6, URZ, UP0 ;  /* 0x000000ff06067287 */ /* 0x000fc80008000000 */
[----:B------:R-:W-:Y:S01]  /*26c0*/  ULEA UR5, UR6, UR4, 0x3 ;  /* 0x0000000406057291 */ /* 0x000fe2000f8e18ff */
[----:B------:R-:W-:-:S04]  /*26d0*/  LOP3.LUT R15, R15, UR7, RZ, 0x3c, !PT ;  /* 0x000000070f0f7c12 */ /* 0x000fc8000f8e3cff */
[----:B-1----:R-:W-:-:S04]  /*26e0*/  SHF.L.U32 R3, R15, 0x1f, RZ ;  /* 0x0000001f0f037819 */ /* 0x002fc800000006ff */
[----:B------:R-:W1:Y:S02]  /*26f0*/  SYNCS.PHASECHK.TRANS64.TRYWAIT P0, [UR5], R3 ;  /* 0x00000003ff0075a7 */ /* 0x000e640008001105 */
[----:B-1----:R-:W-:Y:S05]  /*2700*/  @!P0 BRA `(.L_x_41) ;  /* 0x0000008c00288947 */ /* 0x002fea0003800000 */
.L_x_177:
[----:B------:R-:W-:-:S04]  /*2710*/  UIADD3 UR6, UPT, UPT, UR6, 0x1, URZ ;  /* 0x0000000106067890 */ /* 0x000fc8000fffe0ff */
[----:B------:R-:W-:-:S04]  /*2720*/  UISETP.NE.AND UP0, UPT, UR6, 0x3, UPT ;  /* 0x000000030600788c */ /* 0x000fc8000bf05270 */
[----:B------:R-:W-:Y:S02]  /*2730*/  USEL UR5, URZ, 0x1, UP0 ;  /* 0x00000001ff057887 */ /* 0x000fe40008000000 */
[----:B------:R-:W-:-:S04]  /*2740*/  USEL UR6, UR6, URZ, UP0 ;  /* 0x000000ff06067287 */ /* 0x000fc80008000000 */
[----:B------:R-:W-:Y:S01]  /*2750*/  ULEA UR6, UR6, UR4, 0x3 ;  /* 0x0000000406067291 */ /* 0x000fe2000f8e18ff */
[----:B-1----:R-:W-:-:S04]  /*2760*/  LOP3.LUT R3, R15, UR5, RZ, 0x3c, !PT ;  /* 0x000000050f037c12 */ /* 0x002fc8000f8e3cff */
[----:B------:R-:W-:Y:S01]  /*2770*/  SHF.L.U32 R3, R3, 0x1f, RZ ;  /* 0x0000001f03037819 */ /* 0x000fe200000006ff */
[----:B----4-:R-:W-:-:S07]  /*2780*/  IMAD.U32 R0, RZ, RZ, UR6 ;  /* 0x00000006ff007e24 */ /* 0x010fce000f8e00ff */
.L_x_42:
[----:B-1----:R1:W2:Y:S02]  /*2790*/  SYNCS.PHASECHK.TRANS64.TRYWAIT P0, [R0+URZ], R3 ;  /* 0x00000003000075a7 */ /* 0x0022a400080011ff */
[----:B--2---:R-:W-:Y:S05]  /*27a0*/  @!P0 NANOSLEEP.SYNCS 0x989680 ;  /* 0x009896800000895d */ /* 0x004fea0003900000 */
[----:B------:R-:W2:Y:S02]  /*27b0*/  @!P0 SYNCS.PHASECHK.TRANS64 P0, [R0+URZ], R3 ;  /* 0x00000003000085a7 */ /* 0x000ea400080010ff */
[----:B--2---:R-:W-:Y:S05]  /*27c0*/  @P0 EXIT ;  /* 0x000000000000094d */ /* 0x004fea0003800000 */
[----:B------:R-:W-:Y:S05]  /*27d0*/  BRA `(.L_x_42) ;  /* 0xfffffffc00ec7947 */ /* 0x000fea000383ffff */
.L_x_17:
[----:B------:R-:W-:-:S04]  /*27e0*/  UISETP.NE.AND UP1, UPT, UR37, URZ, UPT ;  /* 0x000000ff2500728c */ /* 0x000fc8000bf25270 */
[----:B------:R-:W-:-:S09]  /*27f0*/  UISETP.NE.OR UP1, UPT, UR8, 0x1, UP1 ;  /* 0x000000010800788c */ /* 0x000fd20008f25670 */
[----:B------:R-:W-:Y:S05]  /*2800*/  BRA.U UP1, `(.L_x_43) ;  /* 0x0000000501487547 */ /* 0x000fea000b800000 */
[----:B------:R-:W-:Y:S01]  /*2810*/  ISETP.NE.AND P2, PT, R2, RZ, PT ;  /* 0x000000ff0200720c */ /* 0x000fe20003f45270 */
[----:B------:R-:W-:Y:S01]  /*2820*/  IMAD.MOV.U32 R12, RZ, RZ, 0x1 ;  /* 0x00000001ff0c7424 */ /* 0x000fe200078e00ff */
[----:B------:R-:W-:Y:S02]  /*2830*/  CS2R R10, SRZ ;  /* 0x00000000000a7805 */ /* 0x000fe4000001ff00 */
[----:B------:R-:W-:Y:S01]  /*2840*/  CS2R R8, SRZ ;  /* 0x0000000000087805 */ /* 0x000fe2000001ff00 */
[----:B------:R-:W-:Y:S01]  /*2850*/  UMOV UR4, 0x400 ;  /* 0x0000040000047882 */ /* 0x000fe20000000000 */
[----:B------:R-:W-:Y:S01]  /*2860*/  UMOV UR6, URZ ;  /* 0x000000ff00067c82 */ /* 0x000fe20008000000 */
[----:B------:R-:W-:-:S12]  /*2870*/  ULEA UR37, UR37, UR4, 0x18 ;  /* 0x0000000425257291 */ /* 0x000fd8000f8ec0ff */
.L_x_47:
[----:B------:R-:W-:Y:S02]  /*2880*/  LEA R0, R8, UR37, 0x3 ;  /* 0x0000002508007c11 */ /* 0x000fe4000f8e18ff */
[----:B------:R-:W-:-:S03]  /*2890*/  SHF.L.U32 R5, R9, 0x1f, RZ ;  /* 0x0000001f09057819 */ /* 0x000fc600000006ff */
[----:B------:R-:W-:Y:S01]  /*28a0*/  VIADD R4, R0, 0xf0 ;  /* 0x000000f000047836 */ /* 0x000fe20000000000 */
[----:B------:R-:W1:Y:S02]  /*28b0*/  SYNCS.PHASECHK.TRANS64.TRYWAIT P0, [R0+URZ+0xe0], R5 ;  /* 0x0000e005000075a7 */ /* 0x000e6400080011ff */
[----:B-1----:R-:W-:Y:S05]  /*28c0*/  @!P0 BRA `(.L_x_44) ;  /* 0x0000008800d08947 */ /* 0x002fea0003800000 */
.L_x_178:
[----:B------:R-:W-:Y:S01]  /*28d0*/  ULEA UR5, UR6, UR37, 0x3 ;  /* 0x0000002506057291 */ /* 0x000fe2000f8e18ff */
[----:B------:R-:W-:Y:S02]  /*28e0*/  PRMT R4, RZ, 0x654, R4 ;  /* 0x00000654ff047816 */ /* 0x000fe40000000004 */
[----:B-1----:R-:W-:Y:S01]  /*28f0*/  SHF.L.U32 R5, R12, 0x1f, RZ ;  /* 0x0000001f0c057819 */ /* 0x002fe200000006ff */
[----:B------:R-:W-:Y:S01]  /*2900*/  UIADD3 UR4, UPT, UPT, UR5, 0x80, URZ ;  /* 0x0000008005047890 */ /* 0x000fe2000fffe0ff */
[----:B------:R1:W-:Y:S05]  /*2910*/  SYNCS.ARRIVE.TRANS64.RED.A1T0 RZ, [R4+URZ], RZ ;  /* 0x000000ff04ff79a7 */ /* 0x0003ea00081004ff */
[----:B------:R-:W-:Y:S01]  /*2920*/  IMAD.U32 R7, RZ, RZ, UR4 ;  /* 0x00000004ff077e24 */ /* 0x000fe2000f8e00ff */
[----:B------:R-:W2:Y:S04]  /*2930*/  SYNCS.PHASECHK.TRANS64.TRYWAIT P0, [UR5+0x90], R5 ;  /* 0x00009005ff0075a7 */ /* 0x000ea80008001105 */
[----:B------:R-:W-:Y:S01]  /*2940*/  PRMT R6, R2, 0x654, R7 ;  /* 0x0000065402067816 */ /* 0x000fe20000000007 */
[----:B-1----:R-:W-:Y:S01]  /*2950*/  @!P2 IMAD.MOV.U32 R4, RZ, RZ, 0x10 ;  /* 0x00000010ff04a424 */ /* 0x002fe200078e00ff */
[----:B--2---:R-:W-:Y:S06]  /*2960*/  @!P0 BRA `(.L_x_45) ;  /* 0x0000008800bc8947 */ /* 0x004fec0003800000 */
.L_x_180:
[----:B------:R-:W-:Y:S01]  /*2970*/  ULEA UR4, UR6, UR37, 0x4 ;  /* 0x0000002506047291 */ /* 0x000fe2000f8e20ff */
[----:B------:R-:W-:Y:S01]  /*2980*/  SEL R3, R6, R3, !P2 ;  /* 0x0000000306037207 */ /* 0x000fe20005000000 */
[----:B------:R-:W-:Y:S01]  /*2990*/  UIADD3 UR5, UPT, UPT, UR5, 0x80, URZ ;  /* 0x0000008005057890 */ /* 0x000fe2000fffe0ff */
[----:B-1----:R-:W-:Y:S01]  /*29a0*/  LEA R0, R11, UR37, 0x3 ;  /* 0x000000250b007c11 */ /* 0x002fe2000f8e18ff */
[----:B------:R-:W-:Y:S01]  /*29b0*/  UIADD3 UR4, UPT, UPT, UR4, 0x110, URZ ;  /* 0x0000011004047890 */ /* 0x000fe2000fffe0ff */
[----:B------:R-:W-:Y:S01]  /*29c0*/  SHF.L.U32 R5, R10, 0x1f, RZ ;  /* 0x0000001f0a057819 */ /* 0x000fe200000006ff */
[----:B------:R1:W-:Y:S01]  /*29d0*/  @!P2 SYNCS.ARRIVE.TRANS64.RED RZ, [R3+URZ], R4 ;  /* 0x0000000403ffa9a7 */ /* 0x0003e200080004ff */
[----:B------:R-:W-:Y:S01]  /*29e0*/  UIADD3 UR6, UPT, UPT, UR6, 0x1, URZ ;  /* 0x0000000106067890 */ /* 0x000fe2000fffe0ff */
[----:B------:R-:W-:-:S03]  /*29f0*/  VIADD R8, R8, 0x1 ;  /* 0x0000000108087836 */ /* 0x000fc60000000000 */
[----:B------:R-:W-:Y:S02]  /*2a00*/  UISETP.NE.AND UP0, UPT, UR6, 0x2, UPT ;  /* 0x000000020600788c */ /* 0x000fe4000bf05270 */
[----:B------:R-:W-:Y:S06]  /*2a10*/  UGETNEXTWORKID.BROADCAST [UR4], [UR5] ;  /* 0x00000000040073ca */ /* 0x000fec0008000100 */
[----:B------:R-:W-:Y:S01]  /*2a20*/  USEL UR4, URZ, 0x1, UP0 ;  /* 0x00000001ff047887 */ /* 0x000fe20008000000 */
[----:B------:R-:W-:Y:S01]  /*2a30*/  ISETP.NE.AND P0, PT, R8, 0x2, PT ;  /* 0x000000020800780c */ /* 0x000fe20003f05270 */
[----:B------:R-:W-:Y:S01]  /*2a40*/  USEL UR6, UR6, URZ, UP0 ;  /* 0x000000ff06067287 */ /* 0x000fe20008000000 */
[----:B------:R-:W2:Y:S03]  /*2a50*/  SYNCS.PHASECHK.TRANS64.TRYWAIT P1, [R0+URZ+0x80], R5 ;  /* 0x00008005000075a7 */ /* 0x000ea600080211ff */
[----:B------:R-:W-:Y:S01]  /*2a60*/  LOP3.LUT R12, R12, UR4, RZ, 0x3c, !PT ;  /* 0x000000040c0c7c12 */ /* 0x000fe2000f8e3cff */
[----:B-12---:R-:W-:Y:S07]  /*2a70*/  @!P1 BRA `(.L_x_46) ;  /* 0x0000008800909947 */ /* 0x006fee0003800000 */
.L_x_181:
[C---:B------:R-:W-:Y:S01]  /*2a80*/  LEA R4, R11.reuse, UR37, 0x4 ;  /* 0x000000250b047c11 */ /* 0x040fe2000f8e20ff */
[----:B-1----:R-:W-:Y:S01]  /*2a90*/  VIADD R0, R0, 0x90 ;  /* 0x0000009000007836 */ /* 0x002fe20000000000 */
[----:B------:R-:W-:Y:S01]  /*2aa0*/  SEL R8, R8, RZ, P0 ;  /* 0x000000ff08087207 */ /* 0x000fe20000000000 */
[----:B------:R-:W-:-:S03]  /*2ab0*/  VIADD R11, R11, 0x1 ;  /* 0x000000010b0b7836 */ /* 0x000fc60000000000 */
[----:B------:R-:W1:Y:S01]  /*2ac0*/  LDS.128 R4, [R4+0x110] ;  /* 0x0001100004047984 */ /* 0x000e620000000c00 */
[----:B------:R-:W-:Y:S02]  /*2ad0*/  PRMT R0, RZ, 0x654, R0 ;  /* 0x00000654ff007816 */ /* 0x000fe40000000000 */
[C---:B------:R-:W-:Y:S01]  /*2ae0*/  ISETP.NE.AND P1, PT, R11.reuse, 0x2, PT ;  /* 0x000000020b00780c */ /* 0x040fe20003f25270 */
[----:B------:R-:W-:Y:S01]  /*2af0*/  @!PT LDS RZ, [RZ] ;  /* 0x00000000fffff984 */ /* 0x000fe20000000800 */
[----:B------:R-:W-:Y:S01]  /*2b00*/  @!PT LDS RZ, [RZ] ;  /* 0x00000000fffff984 */ /* 0x000fe20000000800 */
[----:B------:R-:W-:Y:S01]  /*2b10*/  @!PT LDS RZ, [RZ] ;  /* 0x00000000fffff984 */ /* 0x000fe20000000800 */
[----:B------:R-:W-:Y:S01]  /*2b20*/  @!PT LDS RZ, [RZ] ;  /* 0x00000000fffff984 */ /* 0x000fe20000000800 */
[----:B------:R2:W-:Y:S06]  /*2b30*/  MEMBAR.ALL.CTA ;  /* 0x0000000000007992 */ /* 0x0005ec0000008000 */
[----:B--2---:R-:W2:Y:S01]  /*2b40*/  FENCE.VIEW.ASYNC.S ;  /* 0x00000000000073c6 */ /* 0x004ea20000000000 */
[----:B------:R-:W-:Y:S01]  /*2b50*/  SEL R11, R11, RZ, P1 ;  /* 0x000000ff0b0b7207 */ /* 0x000fe20000800000 */
[----:B--2---:R2:W-:Y:S01]  /*2b60*/  SYNCS.ARRIVE.TRANS64.RED.A1T0 RZ, [R0+URZ], RZ ;  /* 0x000000ff00ff79a7 */ /* 0x0045e200081004ff */
[----:B-1----:R-:W-:-:S02]  /*2b70*/  LOP3.LUT P3, RZ, R6, 0x1, RZ, 0xc0, !PT ;  /* 0x0000000106ff7812 */ /* 0x002fc4000786c0ff */
[----:B------:R-:W-:-:S04]  /*2b80*/  SEL R5, RZ, 0x1, P1 ;  /* 0x00000001ff057807 */ /* 0x000fc80000800000 */
[----:B------:R-:W-:Y:S02]  /*2b90*/  LOP3.LUT R10, R10, R5, RZ, 0x3c, !PT ;  /* 0x000000050a0a7212 */ /* 0x000fe400078e3cff */
[----:B--2---:R-:W-:-:S04]  /*2ba0*/  SEL R0, RZ, 0x1, P0 ;  /* 0x00000001ff007807 */ /* 0x004fc80000000000 */
[----:B------:R-:W-:Y:S01]  /*2bb0*/  LOP3.LUT R9, R9, R0, RZ, 0x3c, !PT ;  /* 0x0000000009097212 */ /* 0x000fe200078e3cff */
[----:B------:R-:W-:Y:S06]  /*2bc0*/  @P3 BRA `(.L_x_47) ;  /* 0xfffffffc002c3947 */ /* 0x000fec000383ffff */
[----:B------:R-:W-:Y:S01]  /*2bd0*/  ULEA UR5, UR6, UR37, 0x3 ;  /* 0x0000002506057291 */ /* 0x000fe2000f8e18ff */
[----:B------:R-:W-:-:S08]  /*2be0*/  SHF.L.U32 R3, R12, 0x1f, RZ ;  /* 0x0000001f0c037819 */ /* 0x000fd000000006ff */
[----:B------:R-:W1:Y:S02]  /*2bf0*/  SYNCS.PHASECHK.TRANS64 P0, [UR5+0x90], R3 ;  /* 0x00009003ff0075a7 */ /* 0x000e640008001005 */
[----:B-1----:R-:W-:Y:S05]  /*2c00*/  @P0 BRA `(.L_x_48) ;  /* 0x0000000000080947 */ /* 0x002fea0003800000 */
[----:B------:R-:W1:Y:S02]  /*2c10*/  SYNCS.PHASECHK.TRANS64.TRYWAIT P0, [UR5+0x90], R3 ;  /* 0x00009003ff0075a7 */ /* 0x000e640008001105 */
[----:B-1----:R-:W-:Y:S05]  /*2c20*/  @!P0 BRA `(.L_x_49) ;  /* 0x0000008800388947 */ /* 0x002fea0003800000 */
.L_x_48:
[----:B------:R-:W-:-:S04]  /*2c30*/  UIADD3 UR4, UPT, UPT, UR6, 0x1, URZ ;  /* 0x0000000106047890 */ /* 0x000fc8000fffe0ff */
[----:B------:R-:W-:-:S04]  /*2c40*/  UISETP.NE.AND UP0, UPT, UR4, 0x2, UPT ;  /* 0x000000020400788c */ /* 0x000fc8000bf05270 */
[----:B------:R-:W-:Y:S02]  /*2c50*/  USEL UR7, URZ, 0x1, UP0 ;  /* 0x00000001ff077887 */ /* 0x000fe40008000000 */
[----:B------:R-:W-:-:S04]  /*2c60*/  USEL UR4, UR4, URZ, UP0 ;  /* 0x000000ff04047287 */ /* 0x000fc80008000000 */
[----:B------:R-:W-:Y:S01]  /*2c70*/  ULEA UR4, UR4, UR37, 0x3 ;  /* 0x0000002504047291 */ /* 0x000fe2000f8e18ff */
[----:B-1----:R-:W-:-:S04]  /*2c80*/  LOP3.LUT R3, R12, UR7, RZ, 0x3c, !PT ;  /* 0x000000070c037c12 */ /* 0x002fc8000f8e3cff */
[----:B------:R-:W-:-:S04]  /*2c90*/  SHF.L.U32 R0, R3, 0x1f, RZ ;  /* 0x0000001f03007819 */ /* 0x000fc800000006ff */
[----:B------:R-:W1:Y:S02]  /*2ca0*/  SYNCS.PHASECHK.TRANS64 P0, [UR4+0x90], R0 ;  /* 0x00009000ff0075a7 */ /* 0x000e640008001004 */
[----:B-1----:R-:W-:Y:S05]  /*2cb0*/  @P0 EXIT ;  /* 0x000000000000094d */ /* 0x002fea0003800000 */
[----:B------:R-:W-:Y:S02]  /*2cc0*/  SHF.L.U32 R3, R3, 0x1f, RZ ;  /* 0x0000001f03037819 */ /* 0x000fe400000006ff */
[----:B------:R-:W-:-:S07]  /*2cd0*/  MOV R0, UR4 ;  /* 0x0000000400007c02 */ /* 0x000fce0008000f00 */
.L_x_50:
[----:B-1----:R1:W2:Y:S02]  /*2ce0*/  SYNCS.PHASECHK.TRANS64.TRYWAIT P0, [R0+URZ+0x90], R3 ;  /* 0x00009003000075a7 */ /* 0x0022a400080011ff */
[----:B--2---:R-:W-:Y:S05]  /*2cf0*/  @!P0 NANOSLEEP.SYNCS 0x989680 ;  /* 0x009896800000895d */ /* 0x004fea0003900000 */
[----:B------:R-:W2:Y:S02]  /*2d00*/  @!P0 SYNCS.PHASECHK.TRANS64 P0, [R0+URZ+0x90], R3 ;  /* 0x00009003000085a7 */ /* 0x000ea400080010ff */
[----:B--2---:R-:W-:Y:S05]  /*2d10*/  @P0 EXIT ;  /* 0x000000000000094d */ /* 0x004fea0003800000 */
[----:B------:R-:W-:Y:S05]  /*2d20*/  BRA `(.L_x_50) ;  /* 0xfffffffc00ec7947 */ /* 0x000fea000383ffff */
.L_x_43:
[----:B------:R-:W-:-:S09]  /*2d30*/  UISETP.NE.AND UP1, UPT, UR8, URZ, UPT ;  /* 0x000000ff0800728c */ /* 0x000fd2000bf25270 */
[----:B------:R-:W-:Y:S05]  /*2d40*/  BRA.U UP1, `(.L_x_51) ;  /* 0x0000001101247547 */ /* 0x000fea000b800000 */
[----:B------:R-:W-:Y:S01]  /*2d50*/  UMOV UR4, 0x40 ;  /* 0x0000004000047882 */ /* 0x000fe20000000000 */
[----:B------:R-:W-:Y:S01]  /*2d60*/  NOP ;  /* 0x0000000000007918 */ /* 0x000fe20000000000 */
[----:B------:R-:W-:Y:S01]  /*2d70*/  ULEA UR4, UR37, UR4, 0x18 ;  /* 0x0000000425047291 */ /* 0x000fe2000f8ec0ff */
[----:B------:R-:W-:Y:S02]  /*2d80*/  UMOV UR5, 0x400 ;  /* 0x0000040000057882 */ /* 0x000fe40000000000 */
[----:B------:R-:W-:-:S06]  /*2d90*/  ULEA UR37, UR37, UR5, 0x18 ;  /* 0x0000000525257291 */ /* 0x000fcc000f8ec0ff */
[----:B------:R-:W1:Y:S02]  /*2da0*/  LDS.U8 R0, [UR4+0x1c] ;  /* 0x00001c04ff007984 */ /* 0x000e640008000000 */
[----:B-1----:R-:W-:-:S13]  /*2db0*/  ISETP.NE.AND P0, PT, R0, RZ, PT ;  /* 0x000000ff0000720c */ /* 0x002fda0003f05270 */
[----:B------:R-:W-:Y:S05]  /*2dc0*/  @P0 BRA `(.L_x_52) ;  /* 0x0000000000580947 */ /* 0x000fea0003800000 */
[----:B------:R-:W-:-:S13]  /*2dd0*/  ELECT P0, URZ, PT ;  /* 0x0000000000ff782f */ /* 0x000fda0003800000 */
[----:B------:R-:W-:Y:S05]  /*2de0*/  @!P0 BRA `(.L_x_53) ;  /* 0x0000000000608947 */ /* 0x000fea0003800000 */
[----:B------:R-:W-:Y:S01]  /*2df0*/  UMOV UR5, 0x10 ;  /* 0x0000001000057882 */ /* 0x000fe20000000000 */
[----:B------:R-:W-:Y:S01]  /*2e00*/  HFMA2 R0, -RZ, RZ, 0, 5.9604644775390625e-08 ;  /* 0x00000001ff007431 */ /* 0x000fe200000001ff */
[----:B------:R-:W-:-:S03]  /*2e10*/  MOV R2, 0xffff ;  /* 0x0000ffff00027802 */ /* 0x000fc60000000f00 */
[----:B------:R-:W-:Y:S04]  /*2e20*/  DEPBAR.LE SB1, 0x36 ;  /* 0x00009d800000791a */ /* 0x000fe80000000000 */
[----:B------:R-:W1:Y:S02]  /*2e30*/  UTCATOMSWS.FIND_AND_SET.ALIGN UP0, UR5, UR5 ;  /* 0x00000005000575e3 */ /* 0x000e640008000800 */
[----:B-1----:R-:W-:Y:S01]  /*2e40*/  MOV R3, UR5 ;  /* 0x0000000500037c02 */ /* 0x002fe20008000f00 */
[----:B------:R-:W-:Y:S06]  /*2e50*/  BRA.U UP0, `(.L_x_54) ;  /* 0x0000000100187547 */ /* 0x000fec000b800000 */
.L_x_55:
[----:B------:R-:W-:Y:S05]  /*2e60*/  NANOSLEEP 0x64 ;  /* 0x000000640000795d */ /* 0x000fea0003800000 */
[----:B------:R-:W-:-:S05]  /*2e70*/  UMOV UR5, 0x10 ;  /* 0x0000001000057882 */ /* 0x000fca0000000000 */
[----:B------:R-:W-:Y:S04]  /*2e80*/  DEPBAR.LE SB1, 0x36 ;  /* 0x00009d800000791a */ /* 0x000fe80000000000 */
[----:B------:R-:W1:Y:S02]  /*2e90*/  UTCATOMSWS.FIND_AND_SET.ALIGN UP0, UR5, UR5 ;  /* 0x00000005000575e3 */ /* 0x000e640008000800 */
[----:B-1----:R-:W-:Y:S01]  /*2ea0*/  MOV R3, UR5 ;  /* 0x0000000500037c02 */ /* 0x002fe20008000f00 */
[----:B------:R-:W-:Y:S05]  /*2eb0*/  BRA.U !UP0, `(.L_x_55) ;  /* 0xfffffffd08e87547 */ /* 0x000fea000b83ffff */
.L_x_54:
[-C--:B------:R-:W-:Y:S02]  /*2ec0*/  SHF.L.U32 R2, R2, R3.reuse, RZ ;  /* 0x0000000302027219 */ /* 0x080fe400000006ff */
[----:B------:R-:W-:Y:S01]  /*2ed0*/  SHF.L.U32 R0, R0, R3, RZ ;  /* 0x0000000300007219 */ /* 0x000fe200000006ff */
[----:B------:R-:W-:Y:S02]  /*2ee0*/  IMAD.SHL.U32 R3, R3, 0x20, RZ ;  /* 0x0000002003037824 */ /* 0x000fe400078e00ff */
[----:B------:R1:W-:Y:S04]  /*2ef0*/  ATOMS.OR RZ, [UR4+0x14], R2 ;  /* 0x00001402ffff798c */ /* 0x0003e8000b000004 */
[----:B------:R1:W-:Y:S04]  /*2f00*/  ATOMS.OR RZ, [UR4+0x18], R0 ;  /* 0x00001800ffff798c */ /* 0x0003e8000b000004 */
[----:B------:R1:W-:Y:S01]  /*2f10*/  STS [UR37+0x130], R3 ;  /* 0x00013003ff007988 */ /* 0x0003e20008000825 */
[----:B------:R-:W-:Y:S05]  /*2f20*/  BRA `(.L_x_53) ;  /* 0x0000000000107947 */ /* 0x000fea0003800000 */
.L_x_52:
[----:B------:R-:W-:Y:S02]  /*2f30*/  MOV R0, 0xffffffff ;  /* 0xffffffff00007802 */ /* 0x000fe40000000f00 */
[----:B------:R-:W-:-:S03]  /*2f40*/  MOV R2, 0x2f70 ;  /* 0x00002f7000027802 */ /* 0x000fc60000000f00 */
[----:B------:R1:W-:Y:S04]  /*2f50*/  STS [UR37+0x130], R0 ;  /* 0x00013000ff007988 */ /* 0x0003e80008000825 */
[----:B-1-3-5:R-:W-:Y:S05]  /*2f60*/  CALL.REL.NOINC `($__internal_1_$__cuda_sm10x_tcgen05_guardrail_trap_phase_invalid_during_alloc) ;  /* 0x0000009000307944 */ /* 0x02afea0003c00000 */
.L_x_53:
[----:B------:R-:W-:Y:S05]  /*2f70*/  WARPSYNC.ALL ;  /* 0x0000000000007948 */ /* 0x000fea0003800000 */
[----:B------:R-:W2:Y:S01]  /*2f80*/  S2UR UR5, SR_CgaCtaId ;  /* 0x00000000000579c3 */ /* 0x000ea20000008800 */
[----:B------:R-:W-:Y:S01]  /*2f90*/  UMOV UR4, 0x400 ;  /* 0x0000040000047882 */ /* 0x000fe20000000000 */
[----:B------:R-:W-:-:S06]  /*2fa0*/  NOP ;  /* 0x0000000000007918 */ /* 0x000fcc0000000000 */
[----:B------:R-:W-:Y:S06]  /*2fb0*/  BAR.ARV 0x6, 0xa0 ;  /* 0x0182800000007b1d */ /* 0x000fec0000002000 */
[----:B------:R-:W4:Y:S01]  /*2fc0*/  LDCU UR7, c[0x0][0x38c] ;  /* 0x00007180ff0777ac */ /* 0x000f220008000800 */
[----:B------:R-:W-:Y:S01]  /*2fd0*/  IMAD.MOV.U32 R11, RZ, RZ, 0x1 ;  /* 0x00000001ff0b7424 */ /* 0x000fe200078e00ff */
[----:B------:R-:W-:Y:S01]  /*2fe0*/  CS2R R8, SRZ ;  /* 0x0000000000087805 */ /* 0x000fe2000001ff00 */
[----:B------:R-:W-:Y:S01]  /*2ff0*/  IMAD.MOV.U32 R10, RZ, RZ, RZ ;  /* 0x000000ffff0a7224 */ /* 0x000fe200078e00ff */
[----:B------:R-:W3:Y:S01]  /*3000*/  LDCU UR6, c[0x0][0x38c] ;  /* 0x00007180ff0677ac */ /* 0x000ee20008000800 */
[----:B------:R-:W-:Y:S01]  /*3010*/  UMOV UR15, URZ ;  /* 0x000000ff000f7c82 */ /* 0x000fe20008000000 */
[----:B------:R-:W-:Y:S01]  /*3020*/  UMOV UR14, URZ ;  /* 0x000000ff000e7c82 */ /* 0x000fe20008000000 */
[----:B--2---:R-:W-:Y:S01]  /*3030*/  ULEA UR5, UR5, UR4, 0x18 ;  /* 0x0000000405057291 */ /* 0x004fe2000f8ec0ff */
[----:B------:R-:W-:Y:S01]  /*3040*/  UMOV UR32, 0x0 ;  /* 0x0000000000207882 */ /* 0x000fe20000000000 */
[----:B------:R-:W-:-:S02]  /*3050*/  UMOV UR33, 0x8208910 ;  /* 0x0820891000217882 */ /* 0x000fc40000000000 */
[----:B------:R-:W-:Y:S02]  /*3060*/  UIADD3 UR9, UPT, UPT, UR5, 0x8400, URZ ;  /* 0x0000840005097890 */ /* 0x000fe4000fffe0ff */
[----:B------:R-:W-:Y:S02]  /*3070*/  UIADD3 UR10, UPT, UPT, UR5, 0x20400, URZ ;  /* 0x00020400050a7890 */ /* 0x000fe4000fffe0ff */
[----:B----4-:R-:W-:Y:S01]  /*3080*/  UIADD3 UR7, UPT, UPT, UR7, 0x3f, URZ ;  /* 0x0000003f07077890 */ /* 0x010fe2000fffe0ff */
[----:B-1----:R-:W1:Y:S01]  /*3090*/  LDS R0, [UR5+0x130] ;  /* 0x00013005ff007984 */ /* 0x002e620008000800 */
[----:B------:R-:W-:Y:S02]  /*30a0*/  USHF.R.U32.HI UR9, URZ, 0x4, UR9 ;  /* 0x00000004ff097899 */ /* 0x000fe40008011609 */
[----:B------:R-:W-:Y:S02]  /*30b0*/  USHF.R.S32.HI UR4, URZ, 0x1f, UR7 ;  /* 0x0000001fff047899 */ /* 0x000fe40008011407 */
[----:B------:R-:W-:-:S02]  /*30c0*/  USHF.R.U32.HI UR10, URZ, 0x4, UR10 ;  /* 0x00000004ff0a7899 */ /* 0x000fc4000801160a */
[----:B------:R-:W-:Y:S02]  /*30d0*/  ULEA.HI UR4, UR4, UR7, URZ, 0x6 ;  /* 0x0000000704047291 */ /* 0x000fe4000f8f30ff */
[----:B------:R-:W-:Y:S02]  /*30e0*/  ULOP3.LUT UR9, UR9, 0x3fff, URZ, 0xc0, !UPT ;  /* 0x00003fff09097892 */ /* 0x000fe4000f8ec0ff */
[----:B------:R-:W-:Y:S02]  /*30f0*/  USHF.R.S32.HI UR4, URZ, 0x6, UR4 ;  /* 0x00000006ff047899 */ /* 0x000fe40008011404 */
[----:B------:R-:W-:Y:S02]  /*3100*/  ULOP3.LUT UR10, UR10, 0x3fff, URZ, 0xc0, !UPT ;  /* 0x00003fff0a0a7892 */ /* 0x000fe4000f8ec0ff */
[----:B------:R-:W-:Y:S01]  /*3110*/  UISETP.LT.AND UP0, UPT, UR4, 0x1, UPT ;  /* 0x000000010400788c */ /* 0x000fe2000bf01270 */
[----:B------:R-:W-:Y:S01]  /*3120*/  UMOV UR30, 0x0 ;  /* 0x00000000001e7882 */ /* 0x000fe20000000000 */
[----:B------:R-:W-:-:S02]  /*3130*/  UMOV UR31, 0x8208910 ;  /* 0x08208910001f7882 */ /* 0x000fc40000000000 */
[----:B------:R-:W-:Y:S01]  /*3140*/  USEL UR8, UR4, 0x1, !UP0 ;  /* 0x0000000104087887 */ /* 0x000fe2000c000000 */
[----:B------:R-:W-:Y:S01]  /*3150*/  UMOV UR28, 0x0 ;  /* 0x00000000001c7882 */ /* 0x000fe20000000000 */
[----:B------:R-:W-:Y:S01]  /*3160*/  UMOV UR29, 0x8208910 ;  /* 0x08208910001d7882 */ /* 0x000fe20000000000 */
[----:B------:R-:W-:Y:S01]  /*3170*/  UMOV UR26, 0x0 ;  /* 0x00000000001a7882 */ /* 0x000fe20000000000 */
[----:B------:R-:W-:Y:S01]  /*3180*/  UMOV UR27, 0x8208910 ;  /* 0x08208910001b7882 */ /* 0x000fe20000000000 */
[----:B------:R-:W-:Y:S01]  /*3190*/  UMOV UR24, 0x0 ;  /* 0x0000000000187882 */ /* 0x000fe20000000000 */
[----:B------:R-:W-:Y:S01]  /*31a0*/  UMOV UR25, 0x8208910 ;  /* 0x0820891000197882 */ /* 0x000fe20000000000 */
[----:B------:R-:W-:Y:S01]  /*31b0*/  UMOV UR22, 0x0 ;  /* 0x0000000000167882 */ /* 0x000fe20000000000 */
[----:B------:R-:W-:Y:S01]  /*31c0*/  UMOV UR23, 0x8208910 ;  /* 0x0820891000177882 */ /* 0x000fe20000000000 */
[----:B------:R-:W-:Y:S02]  /*31d0*/  ULOP3.LUT UR9, UR9, 0x2000000, URZ, 0xfc, !UPT ;  /* 0x0200000009097892 */ /* 0x000fe4000f8efcff */
[----:B------:R-:W-:-:S02]  /*31e0*/  ULOP3.LUT UR10, UR10, 0x10000, URZ, 0xfc, !UPT ;  /* 0x000100000a0a7892 */ /* 0x000fc4000f8efcff */
[----:B------:R-:W-:Y:S02]  /*31f0*/  UIADD3 UR8, UPT, UPT, -UR8, URZ, URZ ;  /* 0x000000ff08087290 */ /* 0x000fe4000fffe1ff */
[----:B---3--:R-:W-:Y:S01]  /*3200*/  UISETP.GE.AND UP3, UPT, UR6, 0x1, UPT ;  /* 0x000000010600788c */ /* 0x008fe2000bf66270 */
[----:B------:R-:W-:Y:S01]  /*3210*/  UMOV UR20, 0x0 ;  /* 0x0000000000147882 */ /* 0x000fe20000000000 */
[----:B------:R-:W-:Y:S01]  /*3220*/  UMOV UR21, 0x8208910 ;  /* 0x0820891000157882 */ /* 0x000fe20000000000 */
[----:B------:R-:W-:Y:S01]  /*3230*/  UMOV UR18, 0x0 ;  /* 0x0000000000127882 */ /* 0x000fe20000000000 */
[----:B-1----:R-:W-:Y:S01]  /*3240*/  R2UR UR16, R0 ;  /* 0x00000000001072ca */ /* 0x002fe200000e0000 */
[----:B------:R-:W-:-:S14]  /*3250*/  UMOV UR19, 0x8208910 ;  /* 0x0820891000137882 */ /* 0x000fdc0000000000 */
.L_x_62:
[----:B------:R-:W-:Y:S02]  /*3260*/  LEA R0, R10, UR5, 0x3 ;  /* 0x000000050a007c11 */ /* 0x000fe4000f8e18ff */
[----:B------:R-:W-:Y:S02]  /*3270*/  SHF.L.U32 R5, R9, 0x1f, RZ ;  /* 0x0000001f09057819 */ /* 0x000fe400000006ff */
[----:B------:R-:W-:Y:S01]  /*3280*/  PLOP3.LUT P0, PT, PT, PT, UP3, 0x80, 0x8 ;  /* 0x000000000008781c */ /* 0x000fe20003f0f038 */
[----:B------:R-:W-:Y:S01]  /*3290*/  VIADD R3, R0, 0x90 ;  /* 0x0000009000037836 */ /* 0x000fe20000000000 */
[----:B-1----:R-:W1:Y:S02]  /*32a0*/  SYNCS.PHASECHK.TRANS64.TRYWAIT P1, [R0+URZ+0x80], R5 ;  /* 0x00008005000075a7 */ /* 0x002e6400080211ff */
[----:B-1-3--:R-:W-:Y:S09]  /*32b0*/  @!P1 BRA `(.L_x_56) ;  /* 0x0000008000ac9947 */ /* 0x00aff20003800000 */
.L_x_183:
[----:B------:R-:W-:Y:S01]  /*32c0*/  LEA R4, R10, UR5, 0x4 ;  /* 0x000000050a047c11 */ /* 0x000fe2000f8e20ff */
[----:B------:R-:W-:Y:S01]  /*32d0*/  @UP3 ULEA UR7, UR14, UR5, 0x3 ;  /* 0x000000050e073291 */ /* 0x000fe2000f8e18ff */
[----:B------:R-:W-:Y:S01]  /*32e0*/  PLOP3.LUT P2, PT, PT, PT, PT, 0x80, 0x8 ;  /* 0x000000000008781c */ /* 0x000fe20003f4f070 */
[----:B------:R-:W-:Y:S01]  /*32f0*/  ULEA UR6, UR15, UR5, 0x3 ;  /* 0x000000050f067291 */ /* 0x000fe2000f8e18ff */
[----:B------:R-:W-:Y:S02]  /*3300*/  PRMT R3, RZ, 0x654, R3 ;  /* 0x00000654ff037816 */ /* 0x000fe40000000003 */
[----:B-1----:R-:W1:Y:S01]  /*3310*/  LDS.128 R4, [R4+0x110] ;  /* 0x0001100004047984 */ /* 0x002e620000000c00 */
[----:B------:R-:W-:Y:S02]  /*3320*/  @P0 SHF.L.U32 R2, R8, 0x1f, RZ ;  /* 0x0000001f08020819 */ /* 0x000fe400000006ff */
[----:B------:R-:W-:Y:S01]  /*3330*/  SHF.L.U32 R0, R11, 0x1f, RZ ;  /* 0x0000001f0b007819 */ /* 0x000fe200000006ff */
[----:B------:R-:W-:Y:S01]  /*3340*/  @!PT LDS RZ, [RZ] ;  /* 0x00000000fffff984 */ /* 0x000fe20000000800 */
[----:B------:R-:W-:Y:S01]  /*3350*/  @!PT LDS RZ, [RZ] ;  /* 0x00000000fffff984 */ /* 0x000fe20000000800 */
[----:B------:R-:W-:Y:S01]  /*3360*/  @!PT LDS RZ, [RZ] ;  /* 0x00000000fffff984 */ /* 0x000fe20000000800 */
[----:B------:R-:W-:Y:S01]  /*3370*/  @!PT LDS RZ, [RZ] ;  /* 0x00000000fffff984 */ /* 0x000fe20000000800 */
[----:B------:R2:W-:Y:S06]  /*3380*/  MEMBAR.ALL.CTA ;  /* 0x0000000000007992 */ /* 0x0005ec0000008000 */
[----:B--2---:R-:W2:Y:S02]  /*3390*/  FENCE.VIEW.ASYNC.S ;  /* 0x00000000000073c6 */ /* 0x004ea40000000000 */
[----:B--2---:R2:W-:Y:S01]  /*33a0*/  SYNCS.ARRIVE.TRANS64.RED.A1T0 RZ, [R3+URZ], RZ ;  /* 0x000000ff03ff79a7 */ /* 0x0045e200081004ff */
[----:B------:R2:W3:Y:S01]  /*33b0*/  @P0 SYNCS.PHASECHK.TRANS64.TRYWAIT P2, [UR7], R2 ;  /* 0x00000002ff0005a7 */ /* 0x0004e20008041107 */
[----:B------:R-:W-:Y:S01]  /*33c0*/  ULEA UR7, UR15, UR16, 0x7 ;  /* 0x000000100f077291 */ /* 0x000fe2000f8e38ff */
[----:B-1----:R-:W-:Y:S01]  /*33d0*/  LOP3.LUT P1, RZ, R6, 0x1, RZ, 0xc0, !PT ;  /* 0x0000000106ff7812 */ /* 0x002fe2000782c0ff */
[----:B------:R-:W1:Y:S02]  /*33e0*/  SYNCS.PHASECHK.TRANS64.TRYWAIT P0, [UR6+0xc0], R0 ;  /* 0x0000c000ff0075a7 */ /* 0x000e640008001106 */
[----:B-123--:R-:W-:Y:S10]  /*33f0*/  @!P0 BRA `(.L_x_57) ;  /* 0x0000008000708947 */ /* 0x00eff40003800000 */
.L_x_185:
[----:B------:R-:W-:Y:S01]  /*3400*/  IADD3 R10, PT, PT, R10, 0x1, RZ ;  /* 0x000000010a0a7810 */ /* 0x000fe20007ffe0ff */
[----:B------:R-:W-:Y:S06]  /*3410*/  BRA.U !UP3, `(.L_x_58) ;  /* 0x000000050b107547 */ /* 0x000fec000b800000 */
[----:B------:R-:W-:Y:S01]  /*3420*/  UPLOP3.LUT UP4, UPT, UPT, UPT, UPT, 0x40, 0x4 ;  /* 0x000000000004789c */ /* 0x000fe20003f8e870 */
[----:B------:R-:W-:Y:S01]  /*3430*/  UMOV UR13, UR8 ;  /* 0x00000008000d7c82 */ /* 0x000fe20008000000 */
[----:B------:R-:W-:Y:S01]  /*3440*/  UMOV UR12, UR4 ;  /* 0x00000004000c7c82 */ /* 0x000fe20008000000 */
[----:B------:R-:W-:-:S08]  /*3450*/  UMOV UR17, UR14 ;  /* 0x0000000e00117c82 */ /* 0x000fd00008000000 */
.L_x_61:
[----:B------:R-:W-:Y:S02]  /*3460*/  UIADD3 UR13, UPT, UPT, UR13, 0x1, URZ ;  /* 0x000000010d0d7890 */ /* 0x000fe4000fffe0ff */
[----:B--2---:R-:W-:Y:S02]  /*3470*/  ULEA UR11, UR17, UR5, 0x3 ;  /* 0x00000005110b7291 */ /* 0x004fe4000f8e18ff */
[----:B------:R-:W-:Y:S01]  /*3480*/  UISETP.NE.AND UP0, UPT, UR13, URZ, UPT ;  /* 0x000000ff0d00728c */ /* 0x000fe2000bf05270 */
[----:B---3--:R-:W-:Y:S10]  /*3490*/  @P2 BRA `(.L_x_59) ;  /* 0x00000000000c2947 */ /* 0x008ff40003800000 */
[----:B-1----:R-:W-:Y:S04]  /*34a0*/  SHF.L.U32 R3, R8, 0x1f, RZ ;  /* 0x0000001f08037819 */ /* 0x002fe800000006ff */
[----:B------:R-:W1:Y:S02]  /*34b0*/  SYNCS.PHASECHK.TRANS64.TRYWAIT P0, [UR11], R3 ;  /* 0x00000003ff0075a7 */ /* 0x000e64000800110b */
[----:B-1----:R-:W-:Y:S05]  /*34c0*/  @!P0 BRA `(.L_x_60) ;  /* 0x0000008000548947 */ /* 0x002fea0003800000 */
.L_x_59:
[----:B------:R-:W-:Y:S01]  /*34d0*/  UISETP.NE.AND UP1, UPT, UR12, 0x1, UPT ;  /* 0x000000010c00788c */ /* 0x000fe2000bf25270 */
[----:B------:R-:W-:Y:S01]  /*34e0*/  PLOP3.LUT P2, PT, PT, PT, PT, 0x80, 0x8 ;  /* 0x000000000008781c */ /* 0x000fe20003f4f070 */
[----:B------:R-:W-:Y:S02]  /*34f0*/  UIADD3 UR14, UPT, UPT, UR17, 0x1, URZ ;  /* 0x00000001110e7890 */ /* 0x000fe4000fffe0ff */
[----:B------:R-:W-:Y:S02]  /*3500*/  ULEA UR64, UR17, UR10, 0xb ;  /* 0x0000000a11407291 */ /* 0x000fe4000f8e58ff */
[----:B------:R-:W-:Y:S01]  /*3510*/  UISETP.NE.AND UP2, UPT, UR14, 0x3, UPT ;  /* 0x000000030e00788c */ /* 0x000fe2000bf45270 */
[----:B------:R-:W-:Y:S01]  /*3520*/  PLOP3.LUT P0, PT, PT, PT, UP1, 0x80, 0x8 ;  /* 0x000000000008781c */ /* 0x000fe20003f0f018 */
[----:B------:R-:W-:Y:S02]  /*3530*/  ULEA UR62, UR17, UR9, 0xb ;  /* 0x00000009113e7291 */ /* 0x000fe4000f8e58ff */
[----:B------:R-:W-:Y:S02]  /*3540*/  USEL UR35, URZ, 0x1, UP2 ;  /* 0x00000001ff237887 */ /* 0x000fe40009000000 */
[----:B------:R-:W-:Y:S02]  /*3550*/  USEL UR14, UR14, URZ, UP2 ;  /* 0x000000ff0e0e7287 */ /* 0x000fe40009000000 */
[----:B------:R-:W-:Y:S02]  /*3560*/  UIADD3 UR60, UPT, UPT, UR64, 0x2, URZ ;  /* 0x00000002403c7890 */ /* 0x000fe4000fffe0ff */
[----:B------:R-:W-:Y:S01]  /*3570*/  @UP1 ULEA UR34, UR14, UR5, 0x3 ;  /* 0x000000050e221291 */ /* 0x000fe2000f8e18ff */
[----:B------:R-:W-:Y:S01]  /*3580*/  LOP3.LUT R8, R8, UR35, RZ, 0x3c, !PT ;  /* 0x0000002308087c12 */ /* 0x000fe2000f8e3cff */
[----:B------:R-:W-:Y:S02]  /*3590*/  UIADD3 UR58, UPT, UPT, UR62, 0x40, URZ ;  /* 0x000000403e3a7890 */ /* 0x000fe4000fffe0ff */
[----:B------:R-:W-:Y:S01]  /*35a0*/  UIADD3 UR56, UPT, UPT, UR64, 0x4, URZ ;  /* 0x0000000440387890 */ /* 0x000fe2000fffe0ff */
[----:B-1----:R-:W-:Y:S01]  /*35b0*/  @P0 SHF.L.U32 R0, R8, 0x1f, RZ ;  /* 0x0000001f08000819 */ /* 0x002fe200000006ff */
[----:B------:R-:W-:Y:S02]  /*35c0*/  UIADD3 UR54, UPT, UPT, UR62, 0x80, URZ ;  /* 0x000000803e367890 */ /* 0x000fe4000fffe0ff */
[----:B------:R-:W-:Y:S01]  /*35d0*/  UIADD3 UR52, UPT, UPT, UR64, 0x6, URZ ;  /* 0x0000000640347890 */ /* 0x000fe2000fffe0ff */
[----:B------:R2:W3:Y:S01]  /*35e0*/  @P0 SYNCS.PHASECHK.TRANS64.TRYWAIT P2, [UR34], R0 ;  /* 0x00000000ff0005a7 */ /* 0x0004e20008041122 */
[----:B------:R-:W-:Y:S02]  /*35f0*/  UIADD3 UR50, UPT, UPT, UR62, 0xc0, URZ ;  /* 0x000000c03e327890 */ /* 0x000fe4000fffe0ff */
        /* <DEDUP_REMOVED lines=9> */
[----:B------:R-:W-:Y:S01]  /*3690*/  UIADD3 UR12, UPT, UPT, UR12, -0x1, URZ ;  /* 0xffffffff0c0c7890 */ /* 0x000fe2000fffe0ff */
[----:B------:R-:W-:Y:S01]  /*36a0*/  UMOV UR65, 0x40004040 ;  /* 0x4000404000417882 */ /* 0x000fe20000000000 */
[----:B------:R-:W-:Y:S01]  /*36b0*/  UMOV UR63, 0x20004020 ;  /* 0x20004020003f7882 */ /* 0x000fe20000000000 */
[----:B------:R-:W-:Y:S01]  /*36c0*/  UMOV UR61, 0x40004040 ;  /* 0x40004040003d7882 */ /* 0x000fe20000000000 */
[----:B------:R2:W-:Y:S01]  /*36d0*/  UTCHMMA gdesc[UR62], gdesc[UR64], tmem[UR7], tmem[UR32], idesc[UR33], UP4 ;  /* 0x00ff20403e0075ea */ /* 0x0005e2000a000007 */
[----:B------:R-:W-:Y:S01]  /*36e0*/  UPLOP3.LUT UP4, UPT, UPT, UPT, UPT, 0x80, 0x8 ;  /* 0x000000000008789c */ /* 0x000fe20003f8f070 */
[----:B------:R-:W-:Y:S01]  /*36f0*/  UMOV UR59, 0x20004020 ;  /* 0x20004020003b7882 */ /* 0x000fe20000000000 */
[----:B------:R-:W-:Y:S01]  /*3700*/  UMOV UR57, 0x40004040 ;  /* 0x4000404000397882 */ /* 0x000fe20000000000 */
[----:B------:R2:W-:Y:S01]  /*3710*/  UTCHMMA gdesc[UR58], gdesc[UR60], tmem[UR7], tmem[UR30], idesc[UR31], UPT ;  /* 0x00ff1e3c3a0075ea */ /* 0x0005e2000b800007 */
        /* <DEDUP_REMOVED lines=14> */
[----:B------:R-:W-:Y:S01]  /*3800*/  UMOV UR35, 0x20004020 ;  /* 0x2000402000237882 */ /* 0x000fe20000000000 */
[----:B------:R2:W-:Y:S01]  /*3810*/  UTCHMMA gdesc[UR38], gdesc[UR40], tmem[UR7], tmem[UR20], idesc[UR21], UPT ;  /* 0x00ff1428260075ea */ /* 0x0005e2000b800007 */
[----:B------:R2:W-:Y:S01]  /*3820*/  UTCHMMA gdesc[UR34], gdesc[UR36], tmem[UR7], tmem[UR18], idesc[UR19], UPT ;  /* 0x00ff1224220075ea */ /* 0x0005e2000b800007 */
[----:B------:R2:W-:Y:S01]  /*3830*/  UTCBAR [UR11], URZ ;  /* 0x000000ff0b0073e9 */ /* 0x0005e200080000ff */
[----:B------:R-:W-:Y:S01]  /*3840*/  UMOV UR17, UR14 ;  /* 0x0000000e00117c82 */ /* 0x000fe20008000000 */
[----:B------:R-:W-:Y:S05]  /*3850*/  BRA.U UP0, `(.L_x_61) ;  /* 0xfffffffd00007547 */ /* 0x000fea000b83ffff */
.L_x_58:
[----:B------:R-:W-:Y:S01]  /*3860*/  UIADD3 UR15, UPT, UPT, UR15, 0x1, URZ ;  /* 0x000000010f0f7890 */ /* 0x000fe2000fffe0ff */
[C---:B------:R-:W-:Y:S01]  /*3870*/  ISETP.NE.AND P0, PT, R10.reuse, 0x2, PT ;  /* 0x000000020a00780c */ /* 0x040fe20003f05270 */
[----:B--2---:R-:W-:Y:S02]  /*3880*/  UIADD3 UR7, UPT, UPT, UR6, 0xa0, URZ ;  /* 0x000000a006077890 */ /* 0x004fe4000fffe0ff */
[----:B------:R-:W-:Y:S01]  /*3890*/  UISETP.NE.AND UP0, UPT, UR15, 0x4, UPT ;  /* 0x000000040f00788c */ /* 0x000fe2000bf05270 */
[----:B-1----:R-:W-:Y:S02]  /*38a0*/  SEL R0, RZ, 0x1, P0 ;  /* 0x00000001ff007807 */ /* 0x002fe40000000000 */
[----:B------:R-:W-:Y:S01]  /*38b0*/  SEL R10, R10, RZ, P0 ;  /* 0x000000ff0a0a7207 */ /* 0x000fe20000000000 */
[----:B------:R-:W-:Y:S01]  /*38c0*/  USEL UR6, URZ, 0x1, UP0 ;  /* 0x00000001ff067887 */ /* 0x000fe20008000000 */
[----:B------:R-:W-:Y:S01]  /*38d0*/  LOP3.LUT R9, R9, R0, RZ, 0x3c, !PT ;  /* 0x0000000009097212 */ /* 0x000fe200078e3cff */
[----:B------:R-:W-:Y:S01]  /*38e0*/  USEL UR15, UR15, URZ, UP0 ;  /* 0x000000ff0f0f7287 */ /* 0x000fe20008000000 */
[----:B------:R1:W-:Y:S03]  /*38f0*/  UTCBAR [UR7], URZ ;  /* 0x000000ff070073e9 */ /* 0x0003e600080000ff */
[----:B------:R-:W-:Y:S01]  /*3900*/  LOP3.LUT R11, R11, UR6, RZ, 0x3c, !PT ;  /* 0x000000060b0b7c12 */ /* 0x000fe2000f8e3cff */
[----:B------:R-:W-:Y:S07]  /*3910*/  @P1 BRA `(.L_x_62) ;  /* 0xfffffff800501947 */ /* 0x000fee000383ffff */
[----:B------:R-:W2:Y:S01]  /*3920*/  S2UR UR4, SR_CgaCtaId ;  /* 0x00000000000479c3 */ /* 0x000ea20000008800 */
[----:B------:R-:W-:Y:S01]  /*3930*/  ELECT P0, URZ, PT ;  /* 0x0000000000ff782f */ /* 0x000fe20003800000 */
[----:B------:R-:W-:Y:S01]  /*3940*/  IMAD.MOV.U32 R0, RZ, RZ, 0x1 ;  /* 0x00000001ff007424 */ /* 0x000fe200078e00ff */
[----:B------:R-:W-:Y:S01]  /*3950*/  UIADD3 UR5, UPT, UPT, UR5, 0xc0, URZ ;  /* 0x000000c005057890 */ /* 0x000fe2000fffe0ff */
[----:B------:R-:W-:Y:S01]  /*3960*/  SHF.L.U32 R3, R11, 0x1f, RZ ;  /* 0x0000001f0b037819 */ /* 0x000fe200000006ff */
[----:B------:R-:W-:-:S03]  /*3970*/  UMOV UR6, 0x40 ;  /* 0x0000004000067882 */ /* 0x000fc60000000000 */
[----:B------:R-:W-:Y:S01]  /*3980*/  UVIRTCOUNT.DEALLOC.SMPOOL 0x80 ;  /* 0x000000800000784c */ /* 0x000fe20000000000 */
[----:B--2---:R-:W-:Y:S02]  /*3990*/  ULEA UR4, UR4, UR6, 0x18 ;  /* 0x0000000604047291 */ /* 0x004fe4000f8ec0ff */
[----:B------:R-:W-:-:S07]  /*39a0*/  ULEA UR6, UR15, UR5, 0x3 ;  /* 0x000000050f067291 */ /* 0x000fce000f8e18ff */
[----:B------:R2:W-:Y:S02]  /*39b0*/  @P0 STS.U8 [UR4+0x1c], R0 ;  /* 0x00001c00ff000988 */ /* 0x0005e40008000004 */
[----:B------:R-:W4:Y:S02]  /*39c0*/  SYNCS.PHASECHK.TRANS64.TRYWAIT P0, [UR6], R3 ;  /* 0x00000003ff0075a7 */ /* 0x000f240008001106 */
[----:B--2-4-:R-:W-:Y:S05]  /*39d0*/  @!P0 BRA `(.L_x_63) ;  /* 0x0000007c00288947 */ /* 0x014fea0003800000 */
.L_x_188:
[----:B-1----:R-:W-:-:S04]  /*39e0*/  UIADD3 UR7, UPT, UPT, UR15, 0x1, URZ ;  /* 0x000000010f077890 */ /* 0x002fc8000fffe0ff */
[----:B------:R-:W-:-:S04]  /*39f0*/  UISETP.NE.AND UP0, UPT, UR7, 0x4, UPT ;  /* 0x000000040700788c */ /* 0x000fc8000bf05270 */
[----:B------:R-:W-:Y:S02]  /*3a00*/  USEL UR8, URZ, 0x1, UP0 ;  /* 0x00000001ff087887 */ /* 0x000fe40008000000 */
[----:B------:R-:W-:-:S04]  /*3a10*/  USEL UR7, UR7, URZ, UP0 ;  /* 0x000000ff07077287 */ /* 0x000fc80008000000 */
[----:B------:R-:W-:Y:S01]  /*3a20*/  ULEA UR6, UR7, UR5, 0x3 ;  /* 0x0000000507067291 */ /* 0x000fe2000f8e18ff */
[----:B------:R-:W-:-:S04]  /*3a30*/  LOP3.LUT R2, R11, UR8, RZ, 0x3c, !PT ;  /* 0x000000080b027c12 */ /* 0x000fc8000f8e3cff */
[----:B--2---:R-:W-:-:S04]  /*3a40*/  SHF.L.U32 R3, R2, 0x1f, RZ ;  /* 0x0000001f02037819 */ /* 0x004fc800000006ff */
[----:B------:R-:W1:Y:S02]  /*3a50*/  SYNCS.PHASECHK.TRANS64.TRYWAIT P0, [UR6], R3 ;  /* 0x00000003ff0075a7 */ /* 0x000e640008001106 */
[----:B-1----:R-:W-:Y:S05]  /*3a60*/  @!P0 BRA `(.L_x_64) ;  /* 0x0000007c001c8947 */ /* 0x002fea0003800000 */
.L_x_190:
        /* <DEDUP_REMOVED lines=9> */
.L_x_192:
[----:B------:R-:W-:-:S04]  /*3b00*/  UIADD3 UR7, UPT, UPT, UR7, 0x1, URZ ;  /* 0x0000000107077890 */ /* 0x000fc8000fffe0ff */
[----:B------:R-:W-:-:S04]  /*3b10*/  UISETP.NE.AND UP0, UPT, UR7, 0x4, UPT ;  /* 0x000000040700788c */ /* 0x000fc8000bf05270 */
[----:B------:R-:W-:Y:S02]  /*3b20*/  USEL UR6, URZ, 0x1, UP0 ;  /* 0x00000001ff067887 */ /* 0x000fe40008000000 */
[----:B------:R-:W-:-:S04]  /*3b30*/  USEL UR7, UR7, URZ, UP0 ;  /* 0x000000ff07077287 */ /* 0x000fc80008000000 */
[----:B------:R-:W-:Y:S01]  /*3b40*/  ULEA UR7, UR7, UR5, 0x3 ;  /* 0x0000000507077291 */ /* 0x000fe2000f8e18ff */
[----:B-1----:R-:W-:-:S04]  /*3b50*/  LOP3.LUT R3, R2, UR6, RZ, 0x3c, !PT ;  /* 0x0000000602037c12 */ /* 0x002fc8000f8e3cff */
[----:B------:R-:W-:-:S04]  /*3b60*/  SHF.L.U32 R3, R3, 0x1f, RZ ;  /* 0x0000001f03037819 */ /* 0x000fc800000006ff */
[----:B------:R-:W1:Y:S02]  /*3b70*/  SYNCS.PHASECHK.TRANS64.TRYWAIT P0, [UR7], R3 ;  /* 0x00000003ff0075a7 */ /* 0x000e640008001107 */
[----:B-1----:R-:W-:Y:S05]  /*3b80*/  @!P0 BRA `(.L_x_66) ;  /* 0x0000007c00048947 */ /* 0x002fea0003800000 */
.L_x_194:
[----:B------:R-:W-:Y:S01]  /*3b90*/  NOP ;  /* 0x0000000000007918 */ /* 0x000fe20000000000 */
[----:B-1----:R-:W1:Y:S01]  /*3ba0*/  LDS R0, [UR4+0x14] ;  /* 0x00001404ff007984 */ /* 0x002e620008000800 */
[----:B------:R-:W-:Y:S01]  /*3bb0*/  ULOP3.LUT UR6, UR16, 0xffff, URZ, 0xc0, !UPT ;  /* 0x0000ffff10067892 */ /* 0x000fe2000f8ec0ff */
[----:B------:R-:W-:Y:S01]  /*3bc0*/  UMOV UR8, 0xffff ;  /* 0x0000ffff00087882 */ /* 0x000fe20000000000 */
[----:B------:R-:W-:Y:S02]  /*3bd0*/  UMOV UR5, 0x1 ;  /* 0x0000000100057882 */ /* 0x000fe40000000000 */
[----:B------:R-:W-:-:S04]  /*3be0*/  USHF.R.U32.HI UR6, URZ, 0x5, UR6 ;  /* 0x00000005ff067899 */ /* 0x000fc80008011606 */
[----:B------:R-:W-:Y:S02]  /*3bf0*/  USHF.L.U32 UR8, UR8, UR6, URZ ;  /* 0x0000000608087299 */ /* 0x000fe400080006ff */
[----:B------:R-:W-:-:S04]  /*3c00*/  USHF.L.U32 UR5, UR5, UR6, URZ ;  /* 0x0000000605057299 */ /* 0x000fc800080006ff */
[----:B-1----:R-:W-:-:S04]  /*3c10*/  LOP3.LUT R0, R0, UR8, RZ, 0xc0, !PT ;  /* 0x0000000800007c12 */ /* 0x002fc8000f8ec0ff */
[----:B------:R-:W-:-:S13]  /*3c20*/  ISETP.NE.AND P0, PT, R0, UR8, PT ;  /* 0x0000000800007c0c */ /* 0x000fda000bf05270 */
[----:B------:R-:W-:Y:S05]  /*3c30*/  @P0 BRA `(.L_x_67) ;  /* 0x0000000000580947 */ /* 0x000fea0003800000 */
[----:B------:R-:W1:Y:S02]  /*3c40*/  LDS R0, [UR4+0x18] ;  /* 0x00001804ff007984 */ /* 0x000e640008000800 */
[----:B-1----:R-:W-:-:S04]  /*3c50*/  LOP3.LUT R0, R0, UR5, RZ, 0xc0, !PT ;  /* 0x0000000500007c12 */ /* 0x002fc8000f8ec0ff */
[----:B------:R-:W-:-:S13]  /*3c60*/  ISETP.NE.AND P0, PT, R0, UR5, PT ;  /* 0x0000000500007c0c */ /* 0x000fda000bf05270 */
[----:B------:R-:W-:Y:S05]  /*3c70*/  @P0 BRA `(.L_x_68) ;  /* 0x00000000003c0947 */ /* 0x000fea0003800000 */
[----:B------:R-:W1:Y:S01]  /*3c80*/  S2R R2, SR_LANEID ;  /* 0x0000000000027919 */ /* 0x000e620000000000 */
[----:B------:R-:W-:Y:S01]  /*3c90*/  ULOP3.LUT UR8, URZ, UR8, URZ, 0x33, !UPT ;  /* 0x00000008ff087292 */ /* 0x000fe2000f8e33ff */
[----:B------:R-:W-:Y:S01]  /*3ca0*/  LOP3.LUT R4, RZ, UR5, RZ, 0x33, !PT ;  /* 0x00000005ff047c12 */ /* 0x000fe2000f8e33ff */
[----:B------:R-:W-:Y:S02]  /*3cb0*/  VOTEU.ANY UR7, UPT, PT ;  /* 0x0000000000077886 */ /* 0x000fe400038e0100 */
[----:B------:R-:W-:Y:S01]  /*3cc0*/  UFLO.U32 UR7, UR7 ;  /* 0x00000007000772bd */ /* 0x000fe200080e0000 */
[----:B------:R-:W2:Y:S01]  /*3cd0*/  REDUX UR5, R4 ;  /* 0x00000000040573c4 */ /* 0x000ea20000000000 */
[----:B------:R-:W-:-:S06]  /*3ce0*/  IMAD.U32 R0, RZ, RZ, UR8 ;  /* 0x00000008ff007e24 */ /* 0x000fcc000f8e00ff */
[----:B------:R4:W-:Y:S01]  /*3cf0*/  UTCATOMSWS.AND URZ, UR8 ;  /* 0x0000000800ff79e3 */ /* 0x0009e20008000000 */
[----:B------:R-:W3:Y:S01]  /*3d00*/  REDUX UR6, R0 ;  /* 0x00000000000673c4 */ /* 0x000ee20000000000 */
[----:B-1----:R-:W-:Y:S01]  /*3d10*/  ISETP.EQ.U32.AND P0, PT, R2, UR7, PT ;  /* 0x0000000702007c0c */ /* 0x002fe2000bf02070 */
[----:B--2---:R-:W-:Y:S01]  /*3d20*/  IMAD.U32 R2, RZ, RZ, UR5 ;  /* 0x00000005ff027e24 */ /* 0x004fe2000f8e00ff */
[----:B---3--:R-:W-:-:S11]  /*3d30*/  MOV R3, UR6 ;  /* 0x0000000600037c02 */ /* 0x008fd60008000f00 */
[----:B------:R4:W-:Y:S04]  /*3d40*/  @P0 ATOMS.AND RZ, [UR4+0x14], R3 ;  /* 0x00001403ffff098c */ /* 0x0009e8000a800004 */
[----:B------:R4:W-:Y:S01]  /*3d50*/  @P0 ATOMS.AND RZ, [UR4+0x18], R2 ;  /* 0x00001802ffff098c */ /* 0x0009e2000a800004 */
[----:B------:R-:W-:Y:S05]  /*3d60*/  BRA `(.L_x_69) ;  /* 0x0000000000147947 */ /* 0x000fea0003800000 */
.L_x_68:
[----:B------:R-:W-:Y:S02]  /*3d70*/  MOV R2, 0x3d90 ;  /* 0x00003d9000027802 */ /* 0x000fe40000000f00 */
[----:B---3-5:R-:W-:Y:S05]  /*3d80*/  CALL.REL.NOINC `($__internal_0_$__cuda_sm10x_tcgen05_guardrail_trap_col_being_dealloced_not_returned_by_alloc) ;  /* 0x00000080009c7944 */ /* 0x028fea0003c00000 */
[----:B------:R-:W-:Y:S05]  /*3d90*/  BRA `(.L_x_69) ;  /* 0x0000000000087947 */ /* 0x000fea0003800000 */
.L_x_67:
[----:B------:R-:W-:Y:S02]  /*3da0*/  MOV R2, 0x3dc0 ;  /* 0x00003dc000027802 */ /* 0x000fe40000000f00 */
[----:B---3-5:R-:W-:Y:S05]  /*3db0*/  CALL.REL.NOINC `($__internal_2_$__cuda_sm10x_tcgen05_guardrail_trap_unallocated_columns_being_dealloced) ;  /* 0x0000008000a87944 */ /* 0x028fea0003c00000 */
.L_x_69:
[----:B------:R-:W-:Y:S01]  /*3dc0*/  NOP ;  /* 0x0000000000007918 */ /* 0x000fe20000000000 */
[----:B----4-:R-:W-:Y:S05]  /*3dd0*/  EXIT ;  /* 0x000000000000794d */ /* 0x010fea0003800000 */
.L_x_51:
[----:B------:R-:W-:-:S09]  /*3de0*/  UISETP.NE.OR UP2, UPT, UR8, 0x3, !UP2 ;  /* 0x000000030800788c */ /* 0x000fd2000d745670 */
[----:B------:R-:W-:Y:S05]  /*3df0*/  BRA.U UP2, `(.L_x_70) ;  /* 0x0000001502947547 */ /* 0x000fea000b800000 */
[----:B------:R-:W1:Y:S01]  /*3e00*/  LDC R0, c[0x0][0xb30] ;  /* 0x0002cc00ff007b82 */ /* 0x000e620000000800 */
[----:B------:R-:W2:Y:S01]  /*3e10*/  LDCU.64 UR8, c[0x0][0x888] ;  /* 0x00011100ff0877ac */ /* 0x000ea20008000a00 */
[----:B------:R-:W-:Y:S02]  /*3e20*/  HFMA2 R25, -RZ, RZ, 0, 0 ;  /* 0x00000000ff197431 */ /* 0x000fe400000001ff */
[----:B------:R-:W-:Y:S01]  /*3e30*/  IMAD.MOV.U32 R27, RZ, RZ, RZ ;  /* 0x000000ffff1b7224 */ /* 0x000fe200078e00ff */
[----:B------:R-:W4:Y:S01]  /*3e40*/  LDCU.64 UR4, c[0x0][0x890] ;  /* 0x00011200ff0477ac */ /* 0x000f220008000a00 */
[----:B------:R-:W-:Y:S02]  /*3e50*/  IMAD.MOV.U32 R23, RZ, RZ, 0x2000 ;  /* 0x00002000ff177424 */ /* 0x000fe400078e00ff */
[----:B------:R-:W3:Y:S01]  /*3e60*/  LDC R19, c[0x0][0x370] ;  /* 0x0000dc00ff137b82 */ /* 0x000ee20000000800 */
[----:B------:R-:W-:Y:S01]  /*3e70*/  UMOV UR7, 0x400 ;  /* 0x0000040000077882 */ /* 0x000fe20000000000 */
[----:B------:R-:W-:-:S02]  /*3e80*/  UPLOP3.LUT UP1, UPT, UPT, UPT, UPT, 0x40, 0x4 ;  /* 0x000000000004789c */ /* 0x000fc40003f2e870 */
[----:B------:R-:W-:-:S04]  /*3e90*/  ULEA UR7, UR37, UR7, 0x18 ;  /* 0x0000000725077291 */ /* 0x000fc8000f8ec0ff */
[----:B------:R-:W3:Y:S01]  /*3ea0*/  LDC R2, c[0x0][0xb0c] ;  /* 0x0002c300ff027b82 */ /* 0x000ee20000000800 */
[----:B------:R-:W-:Y:S02]  /*3eb0*/  UIADD3 UR41, UPT, UPT, UR7, 0x30, URZ ;  /* 0x0000003007297890 */ /* 0x000fe4000fffe0ff */
[----:B--2---:R-:W-:Y:S02]  /*3ec0*/  UISETP.NE.U32.AND UP2, UPT, UR8, URZ, UPT ;  /* 0x000000ff0800728c */ /* 0x004fe4000bf45070 */
[----:B------:R-:W-:Y:S02]  /*3ed0*/  UIADD3 UR33, UPT, UPT, UR7, 0x38, URZ ;  /* 0x0000003807217890 */ /* 0x000fe4000fffe0ff */
[----:B----4-:R-:W-:Y:S01]  /*3ee0*/  UISETP.NE.U32.AND UP3, UPT, UR4, URZ, UPT ;  /* 0x000000ff0400728c */ /* 0x010fe2000bf65070 */
[----:B------:R-:W2:Y:S01]  /*3ef0*/  LDC R18, c[0x0][0xb20] ;  /* 0x0002c800ff127b82 */ /* 0x000ea20000000800 */
[----:B-1----:R-:W-:Y:S01]  /*3f00*/  ISETP.NE.AND P1, PT, R0, 0x1, PT ;  /* 0x000000010000780c */ /* 0x002fe20003f25270 */
[----:B------:R-:W-:-:S02]  /*3f10*/  UISETP.NE.AND.EX UP2, UPT, UR9, URZ, UPT, UP2 ;  /* 0x000000ff0900728c */ /* 0x000fc4000bf45320 */
[----:B------:R-:W-:Y:S02]  /*3f20*/  UIADD3 UR25, UPT, UPT, UR7, 0x40, URZ ;  /* 0x0000004007197890 */ /* 0x000fe4000fffe0ff */
[----:B------:R-:W-:Y:S02]  /*3f30*/  UIADD3 UR17, UPT, UPT, UR7, 0x48, URZ ;  /* 0x0000004807117890 */ /* 0x000fe4000fffe0ff */
[----:B-----5:R-:W1:Y:S01]  /*3f40*/  LDC.64 R32, c[0x0][0x348] ;  /* 0x0000d200ff207b82 */ /* 0x020e620000000a00 */
[----:B------:R-:W-:-:S07]  /*3f50*/  UISETP.NE.AND.EX UP3, UPT, UR5, URZ, UPT, UP3 ;  /* 0x000000ff0500728c */ /* 0x000fce000bf65330 */
[----:B------:R-:W4:Y:S08]  /*3f60*/  LDC.64 R16, c[0x0][0xb10] ;  /* 0x0002c400ff107b82 */ /* 0x000f300000000a00 */
[----:B------:R-:W1:Y:S08]  /*3f70*/  LDC.64 R6, c[0x0][0xb18] ;  /* 0x0002c600ff067b82 */ /* 0x000e700000000a00 */
[----:B------:R-:W1:Y:S08]  /*3f80*/  LDC.64 R4, c[0x0][0xb28] ;  /* 0x0002ca00ff047b82 */ /* 0x000e700000000a00 */
[----:B--23--:R-:W1:Y:S02]  /*3f90*/  LDC R22, c[0x0][0x374] ;  /* 0x0000dd00ff167b82 */ /* 0x00ce640000000800 */
.L_x_85:
[----:B------:R-:W-:Y:S02]  /*3fa0*/  LEA R0, R27, UR7, 0x3 ;  /* 0x000000071b007c11 */ /* 0x000fe4000f8e18ff */
[----:B------:R-:W-:Y:S02]  /*3fb0*/  SHF.L.U32 R3, R25, 0x1f, RZ ;  /* 0x0000001f19037819 */ /* 0x000fe400000006ff */
[----:B------:R-:W-:Y:S02]  /*3fc0*/  LEA R28, R27, UR7, 0x4 ;  /* 0x000000071b1c7c11 */ /* 0x000fe4000f8e20ff */
[----:B--2---:R-:W2:Y:S02]  /*3fd0*/  SYNCS.PHASECHK.TRANS64.TRYWAIT P0, [R0+URZ+0x80], R3 ;  /* 0x00008003000075a7 */ /* 0x004ea400080011ff */
[----:B--2---:R-:W-:Y:S05]  /*3fe0*/  @!P0 BRA `(.L_x_71) ;  /* 0x0000007800048947 */ /* 0x004fea0003800000 */
.L_x_195:
[----:B------:R-:W-:Y:S01]  /*3ff0*/  ISETP.GE.AND P0, PT, R26, 0x1, PT ;  /* 0x000000011a00780c */ /* 0x000fe20003f06270 */
[----:B------:R-:W3:Y:S01]  /*4000*/  LDS.128 R28, [R28+0x110] ;  /* 0x000110001c1c7984 */ /* 0x000ee20000000c00 */
[----:B--2---:R-:W-:Y:S01]  /*4010*/  VIADD R0, R0, 0x90 ;  /* 0x0000009000007836 */ /* 0x004fe20000000000 */
[----:B------:R-:W-:Y:S01]  /*4020*/  @!PT LDS RZ, [RZ] ;  /* 0x00000000fffff984 */ /* 0x000fe20000000800 */
[----:B------:R-:W-:Y:S01]  /*4030*/  @!PT LDS RZ, [RZ] ;  /* 0x00000000fffff984 */ /* 0x000fe20000000800 */
[----:B------:R-:W-:Y:S01]  /*4040*/  @!PT LDS RZ, [RZ] ;  /* 0x00000000fffff984 */ /* 0x000fe20000000800 */
[----:B------:R-:W-:Y:S01]  /*4050*/  @!PT LDS RZ, [RZ] ;  /* 0x00000000fffff984 */ /* 0x000fe20000000800 */
[----:B------:R2:W-:Y:S06]  /*4060*/  MEMBAR.ALL.CTA ;  /* 0x0000000000007992 */ /* 0x0005ec0000008000 */
[----:B--2---:R-:W2:Y:S01]  /*4070*/  FENCE.VIEW.ASYNC.S ;  /* 0x00000000000073c6 */ /* 0x004ea20000000000 */
[----:B------:R-:W-:Y:S04]  /*4080*/  PRMT R0, RZ, 0x654, R0 ;  /* 0x00000654ff007816 */ /* 0x000fe80000000000 */
[----:B--2---:R2:W-:Y:S01]  /*4090*/  SYNCS.ARRIVE.TRANS64.RED.A1T0 RZ, [R0+URZ], RZ ;  /* 0x000000ff00ff79a7 */ /* 0x0045e200081004ff */
[----:B---3--:R-:W-:Y:S11]  /*40a0*/  LOP3.LUT P3, RZ, R30, 0x1, RZ, 0xc0, !PT ;  /* 0x000000011eff7812 */ /* 0x008ff6000786c0ff */
[----:B------:R-:W-:Y:S02]  /*40b0*/  @!UPT UIADD3 URZ, UPT, UPT, URZ, URZ, URZ ;  /* 0x000000fffffff290 */ /* 0x000fe4000fffe0ff */
[----:B------:R-:W-:Y:S02]  /*40c0*/  @P3 MOV R13, R28 ;  /* 0x0000001c000d3202 */ /* 0x000fe40000000f00 */
[----:B------:R-:W-:Y:S01]  /*40d0*/  @P3 LOP3.LUT R8, R29, 0xffff, RZ, 0xc0, !PT ;  /* 0x0000ffff1d083812 */ /* 0x000fe200078ec0ff */
[----:B--2---:R-:W-:Y:S06]  /*40e0*/  @!P0 BRA `(.L_x_72) ;  /* 0x0000000000a48947 */ /* 0x004fec0003800000 */
[----:B-1----:R-:W-:Y:S01]  /*40f0*/  IMAD.HI.U32 R37, R22, R7, RZ ;  /* 0x0000000716257227 */ /* 0x002fe200078e00ff */
[----:B------:R-:W-:Y:S02]  /*4100*/  ISETP.NE.AND P0, PT, R6, 0x1, PT ;  /* 0x000000010600780c */ /* 0x000fe40003f05270 */
[----:B------:R-:W-:Y:S01]  /*4110*/  ISETP.NE.AND P2, PT, R26, 0x1, PT ;  /* 0x000000011a00780c */ /* 0x000fe20003f45270 */
[----:B----4-:R-:W-:Y:S01]  /*4120*/  IMAD.HI.U32 R34, R19, R16, RZ ;  /* 0x0000001013227227 */ /* 0x010fe200078e00ff */
[----:B------:R-:W-:Y:S02]  /*4130*/  SHF.R.U32.HI R37, RZ, R18, R37 ;  /* 0x00000012ff257219 */ /* 0x000fe40000011625 */
[----:B------:R-:W-:Y:S01]  /*4140*/  ISETP.NE.AND P4, PT, R2, 0x1, PT ;  /* 0x000000010200780c */ /* 0x000fe20003f85270 */
[----:B------:R-:W-:Y:S01]  /*4150*/  IMAD.HI.U32 R36, R13, R16, RZ ;  /* 0x000000100d247227 */ /* 0x000fe200078e00ff */
[----:B------:R-:W-:Y:S02]  /*4160*/  SHF.R.U32.HI R34, RZ, R17, R34 ;  /* 0x00000011ff227219 */ /* 0x000fe40000011622 */
[----:B------:R-:W-:Y:S01]  /*4170*/  SEL R3, R22, R37, !P0 ;  /* 0x0000002516037207 */ /* 0x000fe20004000000 */
[C---:B------:R-:W-:Y:S01]  /*4180*/  IMAD.HI.U32 R37, R8.reuse, R7, RZ ;  /* 0x0000000708257227 */ /* 0x040fe200078e00ff */
[----:B------:R-:W-:Y:S02]  /*4190*/  SEL R11, R19, R34, !P4 ;  /* 0x00000022130b7207 */ /* 0x000fe40006000000 */
[----:B------:R-:W-:Y:S01]  /*41a0*/  SHF.R.U32.HI R36, RZ, R17, R36 ;  /* 0x00000011ff247219 */ /* 0x000fe20000011624 */
[----:B------:R-:W-:Y:S01]  /*41b0*/  IMAD.HI.U32 R38, R3, R4, RZ ;  /* 0x0000000403267227 */ /* 0x000fe200078e00ff */
[----:B------:R-:W-:Y:S03]  /*41c0*/  SHF.R.U32.HI R37, RZ, R18, R37 ;  /* 0x00000012ff257219 */ /* 0x000fe60000011625 */
[----:B------:R-:W-:Y:S01]  /*41d0*/  IMAD.HI.U32 R34, R11, R4, RZ ;  /* 0x000000040b227227 */ /* 0x000fe200078e00ff */
[----:B------:R-:W-:Y:S02]  /*41e0*/  @P2 SHF.R.U32.HI R3, RZ, R5, R38 ;  /* 0x00000005ff032219 */ /* 0x000fe40000011626 */
[----:B------:R-:W-:Y:S02]  /*41f0*/  SEL R9, R8, R37, !P0 ;  /* 0x0000002508097207 */ /* 0x000fe40004000000 */
[----:B------:R-:W-:Y:S01]  /*4200*/  @P2 SHF.R.U32.HI R11, RZ, R5, R34 ;  /* 0x00000005ff0b2219 */ /* 0x000fe20000011622 */
[C---:B------:R-:W-:Y:S01]  /*4210*/  IMAD R10, R26.reuse, R3, RZ ;  /* 0x000000031a0a7224 */ /* 0x040fe200078e02ff */
[----:B------:R-:W-:Y:S01]  /*4220*/  SEL R3, R13, R36, !P4 ;  /* 0x000000240d037207 */ /* 0x000fe20006000000 */
[C---:B------:R-:W-:Y:S03]  /*4230*/  IMAD.HI.U32 R14, R9.reuse, R4, RZ ;  /* 0x00000004090e7227 */ /* 0x040fe600078e00ff */
[----:B------:R-:W-:Y:S01]  /*4240*/  ISETP.GE.AND P0, PT, R9, R10, PT ;  /* 0x0000000a0900720c */ /* 0x000fe20003f06270 */
[C---:B------:R-:W-:Y:S01]  /*4250*/  IMAD R12, R26.reuse, R11, RZ ;  /* 0x0000000b1a0c7224 */ /* 0x040fe200078e02ff */
[-C--:B------:R-:W-:Y:S04]  /*4260*/  SHF.R.U32.HI R14, RZ, R5.reuse, R14 ;  /* 0x00000005ff0e7219 */ /* 0x080fe8000001160e */
[----:B------:R-:W-:Y:S02]  /*4270*/  ISETP.GE.OR P0, PT, R3, R12, P0 ;  /* 0x0000000c0300720c */ /* 0x000fe40000706670 */
[----:B------:R-:W-:Y:S05]  /*4280*/  SEL R15, R9, R14, !P2 ;  /* 0x0000000e090f7207 */ /* 0x000fea0005000000 */
[----:B------:R-:W-:Y:S04]  /*4290*/  IMAD.MOV R14, RZ, RZ, -R15 ;  /* 0x000000ffff0e7224 */ /* 0x000fe800078e0a0f */
[----:B------:R-:W-:Y:S02]  /*42a0*/  IMAD R14, R26, R14, R9 ;  /* 0x0000000e1a0e7224 */ /* 0x000fe400078e0209 */
[C---:B------:R-:W-:Y:S05]  /*42b0*/  @!P0 IMAD.HI.U32 R10, R3.reuse, R4, RZ ;  /* 0x00000004030a8227 */ /* 0x040fea00078e00ff */
[----:B------:R-:W-:Y:S04]  /*42c0*/  @!P0 SHF.R.U32.HI R10, RZ, R5, R10 ;  /* 0x00000005ff0a8219 */ /* 0x000fe8000001160a */
[----:B------:R-:W-:Y:S01]  /*42d0*/  @!P0 SEL R0, R3, R10, !P2 ;  /* 0x0000000a03008207 */ /* 0x000fe20005000000 */
[----:B------:R-:W-:Y:S03]  /*42e0*/  IMAD.MOV R10, RZ, RZ, -R3 ;  /* 0x000000ffff0a7224 */ /* 0x000fe600078e0a03 */
[----:B------:R-:W-:Y:S01]  /*42f0*/  @!P0 IADD3 R15, PT, PT, R15, -R0, RZ ;  /* 0x800000000f0f8210 */ /* 0x000fe20007ffe0ff */
[----:B------:R-:W-:Y:S01]  /*4300*/  @!P0 IMAD R0, R11, R14, R0 ;  /* 0x0000000e0b008224 */ /* 0x000fe200078e0200 */
[----:B------:R-:W-:Y:S01]  /*4310*/  IADD3 R11, PT, PT, -R9, RZ, RZ ;  /* 0x000000ff090b7210 */ /* 0x000fe20007ffe1ff */
[----:B------:R-:W-:Y:S02]  /*4320*/  IMAD R13, R2, R10, R13 ;  /* 0x0000000a020d7224 */ /* 0x000fe400078e020d */
[----:B------:R-:W-:Y:S02]  /*4330*/  @!P0 IMAD R9, R15, R26, R3 ;  /* 0x0000001a0f098224 */ /* 0x000fe400078e0203 */
[----:B------:R-:W-:Y:S02]  /*4340*/  @!P0 IMAD.MOV.U32 R3, RZ, RZ, R0 ;  /* 0x000000ffff038224 */ /* 0x000fe400078e0000 */
[----:B------:R-:W-:Y:S02]  /*4350*/  IMAD R8, R6, R11, R8 ;  /* 0x0000000b06087224 */ /* 0x000fe400078e0208 */
[----:B------:R-:W-:Y:S02]  /*4360*/  IMAD R13, R3, R2, R13 ;  /* 0x00000002030d7224 */ /* 0x000fe400078e020d */
[----:B------:R-:W-:Y:S02]  /*4370*/  IMAD R8, R9, R6, R8 ;  /* 0x0000000609087224 */ /* 0x000fe400078e0208 */
.L_x_72:
[----:B------:R-:W-:Y:S05]  /*4380*/  BRA.U UP1, `(.L_x_73) ;  /* 0x0000000101107547 */ /* 0x000fea000b800000 */
[----:B------:R-:W-:Y:S04]  /*4390*/  MOV R0, UR6 ;  /* 0x0000000600007c02 */ /* 0x000fe80008000f00 */
[----:B------:R-:W-:Y:S04]  /*43a0*/  SHF.L.U32 R3, R0, 0x1f, RZ ;  /* 0x0000001f00037819 */ /* 0x000fe800000006ff */
[----:B------:R-:W2:Y:S02]  /*43b0*/  SYNCS.PHASECHK.TRANS64.TRYWAIT P0, [UR7+0x78], R3 ;  /* 0x00007803ff0075a7 */ /* 0x000ea40008001107 */
[----:B--2---:R-:W-:Y:S05]  /*43c0*/  @!P0 BRA `(.L_x_74) ;  /* 0x0000007400208947 */ /* 0x004fea0003800000 */
.L_x_73:
[----:B------:R-:W-:Y:S01]  /*43d0*/  R2UR UR43, R21 ;  /* 0x00000000152b72ca */ /* 0x000fe200000e0000 */
[----:B------:R-:W-:Y:S01]  /*43e0*/  IMAD.MOV.U32 R12, RZ, RZ, 0x1 ;  /* 0x00000001ff0c7424 */ /* 0x000fe200078e00ff */
[----:B------:R-:W-:Y:S02]  /*43f0*/  R2UR UR42, R20 ;  /* 0x00000000142a72ca */ /* 0x000fe400000e0000 */
[----:B------:R-:W-:Y:S02]  /*4400*/  ISETP.NE.U32.AND P2, PT, RZ, UR4, PT ;  /* 0x00000004ff007c0c */ /* 0x000fe4000bf45070 */
[----:B------:R-:W-:Y:S02]  /*4410*/  SHF.L.U32 R12, R12, 0x1f, RZ ;  /* 0x0000001f0c0c7819 */ /* 0x000fe400000006ff */
[----:B------:R-:W-:Y:S05]  /*4420*/  ISETP.NE.AND.EX P2, PT, RZ, UR5, PT, P2 ;  /* 0x00000005ff007c0c */ /* 0x000fea000bf45320 */
[----:B------:R-:W-:Y:S02]  /*4430*/  USHF.L.U32 UR43, UR43, 0x7, URZ ;  /* 0x000000072b2b7899 */ /* 0x000fe400080006ff */
[----:B------:R-:W-:Y:S01]  /*4440*/  USHF.L.U32 UR42, UR42, 0x7, URZ ;  /* 0x000000072a2a7899 */ /* 0x000fe200080006ff */
[----:B------:R-:W-:Y:S11]  /*4450*/  BRA.U !UP3, `(.L_x_75) ;  /* 0x000000010b347547 */ /* 0x000ff6000b800000 */
[----:B------:R-:W-:Y:S01]  /*4460*/  UPLOP3.LUT UP0, UPT, UPT, UPT, UP2, 0x80, 0x8 ;  /* 0x000000000008789c */ /* 0x000fe20003f0f020 */
[----:B--2---:R-:W-:Y:S02]  /*4470*/  HFMA2 R0, -RZ, RZ, 0, 5.9604644775390625e-08 ;  /* 0x00000001ff007431 */ /* 0x004fe400000001ff */
[----:B------:R-:W-:Y:S03]  /*4480*/  IMAD.MOV.U32 R67, RZ, RZ, 0x1 ;  /* 0x00000001ff437424 */ /* 0x000fe600078e00ff */
[----:B------:R-:W-:Y:S05]  /*4490*/  PLOP3.LUT P0, PT, PT, PT, UP0, 0x80, 0x8 ;  /* 0x000000000008781c */ /* 0x000fea0003f0f008 */
[----:B------:R-:W2:Y:S01]  /*44a0*/  @UP0 LDCU.64 UR10, c[0x0][0x888] ;  /* 0x00011100ff0a07ac */ /* 0x000ea20008000a00 */
[----:B------:R-:W-:Y:S07]  /*44b0*/  @UP0 UIMAD UR8, UR52, UR4, URZ ;  /* 0x00000004340802a4 */ /* 0x000fee000f8e02ff */
[----:B------:R-:W-:Y:S01]  /*44c0*/  @!P0 PRMT R67, R0, 0x7610, R67 ;  /* 0x0000761000438816 */ /* 0x000fe20000000043 */
[----:B--2---:R-:W-:Y:S03]  /*44d0*/  @UP0 UIMAD.WIDE UR10, UR8, 0x4, UR10 ;  /* 0x00000004080a08a5 */ /* 0x004fe6000f8e020a */
[----:B------:R-:W2:Y:S03]  /*44e0*/  @!UP0 LDCU UR8, c[0x0][0x880] ;  /* 0x00011000ff0887ac */ /* 0x000ea60008000800 */
[----:B------:R-:W-:Y:S01]  /*44f0*/  IMAD.U32 R10, RZ, RZ, UR10 ;  /* 0x0000000aff0a7e24 */ /* 0x000fe2000f8e00ff */
[----:B------:R-:W-:Y:S05]  /*4500*/  MOV R11, UR11 ;  /* 0x0000000b000b7c02 */ /* 0x000fea0008000f00 */
[----:B------:R3:W5:Y:S02]  /*4510*/  @P0 LDG.E R35, desc[UR46][R10.64] ;  /* 0x0000002e0a230981 */ /* 0x000764000c1e1900 */
[----:B--23--:R-:W-:Y:S07]  /*4520*/  @!P0 IMAD.U32 R35, RZ, RZ, UR8 ;  /* 0x00000008ff238e24 */ /* 0x00cfee000f8e00ff */
.L_x_75:
[----:B-----5:R-:W-:Y:S01]  /*4530*/  @!P2 FSETP.EQ.AND P0, PT, R35, RZ, PT ;  /* 0x000000ff2300a20b */ /* 0x020fe20003f02000 */
[----:B------:R-:W-:Y:S01]  /*4540*/  @!UPT UIADD3 URZ, UPT, UPT, URZ, URZ, URZ ;  /* 0x000000fffffff290 */ /* 0x000fe2000fffe0ff */
[----:B------:R-:W-:Y:S11]  /*4550*/  @!P2 BRA `(.L_x_76) ;  /* 0x000000000014a947 */ /* 0x000ff60003800000 */
[----:B------:R-:W-:Y:S02]  /*4560*/  LOP3.LUT P2, RZ, R67, 0xff, RZ, 0xc0, !PT ;  /* 0x000000ff43ff7812 */ /* 0x000fe4000784c0ff */
[----:B------:R-:W-:Y:S04]  /*4570*/  PLOP3.LUT P0, PT, PT, PT, UP0, 0x80, 0x8 ;  /* 0x000000000008781c */ /* 0x000fe80003f0f008 */
[----:B------:R-:W-:Y:S07]  /*4580*/  PLOP3.LUT P0, PT, P0, PT, PT, 0x8, 0x80 ;  /* 0x000000000080781c */ /* 0x000fee000070e170 */
[----:B------:R-:W-:Y:S11]  /*4590*/  @P2 FSETP.EQ.AND P0, PT, R35, RZ, PT ;  /* 0x000000ff2300220b */ /* 0x000ff60003f02000 */
[----:B------:R-:W-:Y:S02]  /*45a0*/  @!UPT UIADD3 URZ, UPT, UPT, URZ, URZ, URZ ;  /* 0x000000fffffff290 */ /* 0x000fe4000fffe0ff */
.L_x_76:
[----:B------:R-:W3:Y:S01]  /*45b0*/  SYNCS.PHASECHK.TRANS64.TRYWAIT P2, [UR7+0x50], R12 ;  /* 0x0000500cff0075a7 */ /* 0x000ee20008041107 */
[----:B------:R-:W-:Y:S04]  /*45c0*/  ELECT P4, URZ, PT ;  /* 0x0000000000ff782f */ /* 0x000fe80003880000 */
[----:B------:R-:W-:Y:S11]  /*45d0*/  PLOP3.LUT P4, PT, P0, P4, PT, 0xf2, 0x2f ;  /* 0x00000000002f781c */ /* 0x000ff60000789e72 */
[----:B------:R-:W-:Y:S02]  /*45e0*/  @!UPT UIADD3 URZ, UPT, UPT, URZ, URZ, URZ ;  /* 0x000000fffffff290 */ /* 0x000fe4000fffe0ff */
[----:B-1----:R-:W-:Y:S05]  /*45f0*/  @!P4 IADD3 R9, P0, PT, R32, 0x580, RZ ;  /* 0x000005802009c810 */ /* 0x002fea0007f1e0ff */
[----:B--2---:R-:W-:Y:S01]  /*4600*/  @!P4 IMAD.X R0, RZ, RZ, R33, P0 ;  /* 0x000000ffff00c224 */ /* 0x004fe200000e0621 */
[----:B---3--:R-:W-:Y:S07]  /*4610*/  @!P2 BRA `(.L_x_77) ;  /* 0x0000007000a4a947 */ /* 0x008fee0003800000 */
.L_x_198:
[----:B------:R-:W-:Y:S01]  /*4620*/  @!P4 R2UR UR9, R9 ;  /* 0x000000000909c2ca */ /* 0x000fe200000e0000 */
[----:B------:R-:W-:Y:S01]  /*4630*/  VOTEU.ALL UP1, P4 ;  /* 0x0000000000ff7886 */ /* 0x000fe20002020000 */
[----:B------:R-:W-:Y:S01]  /*4640*/  @!P4 R2UR UR8, R0 ;  /* 0x000000000008c2ca */ /* 0x000fe200000e0000 */
[----:B------:R-:W-:Y:S01]  /*4650*/  @!P4 IMAD.MOV.U32 R0, RZ, RZ, 0x2000 ;  /* 0x00002000ff00c424 */ /* 0x000fe200078e00ff */
[----:B------:R-:W-:Y:S01]  /*4660*/  UMOV UR44, UR52 ;  /* 0x00000034002c7c82 */ /* 0x000fe20008000000 */
[----:B------:R-:W-:Y:S01]  /*4670*/  UPRMT UR21, UR37, 0x654, UR41 ;  /* 0x0000065425157896 */ /* 0x000fe20008000029 */
[----:B------:R-:W-:Y:S01]  /*4680*/  @!P4 IADD3 R9, P0, PT, R32, 0x580, RZ ;  /* 0x000005802009c810 */ /* 0x000fe20007f1e0ff */
[----:B------:R-:W-:Y:S01]  /*4690*/  @!UP1 UIADD3 UR40, UPT, UPT, UR7, 0x200, URZ ;  /* 0x0000020007289890 */ /* 0x000fe2000fffe0ff */
[----:B------:R-:W-:Y:S05]  /*46a0*/  VOTEU.ALL UP1, P4 ;  /* 0x0000000000ff7886 */ /* 0x000fea0002020000 */
[----:B------:R-:W-:Y:S01]  /*46b0*/  IMAD.U32 R10, RZ, RZ, UR9 ;  /* 0x00000009ff0a7e24 */ /* 0x000fe2000f8e00ff */
[----:B------:R-:W-:Y:S01]  /*46c0*/  UMOV UR9, 0x10000000 ;  /* 0x1000000000097882 */ /* 0x000fe20000000000 */
[----:B------:R-:W-:Y:S01]  /*46d0*/  IMAD.U32 R11, RZ, RZ, UR8 ;  /* 0x00000008ff0b7e24 */ /* 0x000fe2000f8e00ff */
[----:B------:R-:W-:Y:S02]  /*46e0*/  UMOV UR8, 0x0 ;  /* 0x0000000000087882 */ /* 0x000fe40000000000 */
[----:B------:R-:W-:Y:S02]  /*46f0*/  @!P4 R2UR UR10, R10 ;  /* 0x000000000a0ac2ca */ /* 0x000fe400000e0000 */
[----:B------:R-:W-:Y:S11]  /*4700*/  @!P4 R2UR UR11, R11 ;  /* 0x000000000b0bc2ca */ /* 0x000ff600000e0000 */
[----:B------:R-:W-:Y:S02]  /*4710*/  @!UPT UIADD3 URZ, UPT, UPT, URZ, URZ, URZ ;  /* 0x000000fffffff290 */ /* 0x000fe4000fffe0ff */
[----:B------:R2:W-:Y:S01]  /*4720*/  @!UP1 UTMALDG.3D [UR40], [UR10], desc[UR8] ;  /* 0x000008280a0095b4 */ /* 0x0005e20008011000 */
[----:B------:R3:W-:Y:S01]  /*4730*/  @!P4 SYNCS.ARRIVE.TRANS64.RED.A0TR RZ, [UR7+0x30], R0 ;  /* 0x00003000ffffc9a7 */ /* 0x0007e20008300407 */
[----:B------:R-:W-:Y:S01]  /*4740*/  SYNCS.ARRIVE.TRANS64.RED.A1T0 RZ, [UR21], RZ ;  /* 0x000000ffffff79a7 */ /* 0x000fe20008100415 */
[----:B---3--:R-:W-:Y:S01]  /*4750*/  @!P4 IMAD.X R0, RZ, RZ, R33, P0 ;  /* 0x000000ffff00c224 */ /* 0x008fe200000e0621 */
[----:B------:R-:W3:Y:S02]  /*4760*/  SYNCS.PHASECHK.TRANS64.TRYWAIT P2, [UR7+0x58], R12 ;  /* 0x0000580cff0075a7 */ /* 0x000ee40008041107 */
[----:B--23--:R-:W-:Y:S05]  /*4770*/  @!P2 BRA `(.L_x_78) ;  /* 0x000000700064a947 */ /* 0x00cfea0003800000 */
.L_x_200:
[----:B------:R-:W-:Y:S01]  /*4780*/  @!P4 R2UR UR9, R9 ;  /* 0x000000000909c2ca */ /* 0x000fe200000e0000 */
[----:B------:R-:W-:Y:S01]  /*4790*/  VOTEU.ALL UP1, P4 ;  /* 0x0000000000ff7886 */ /* 0x000fe20002020000 */
[----:B------:R-:W-:Y:S01]  /*47a0*/  @!P4 R2UR UR8, R0 ;  /* 0x000000000008c2ca */ /* 0x000fe200000e0000 */
[----:B------:R-:W-:Y:S01]  /*47b0*/  @!P4 IMAD.MOV.U32 R0, RZ, RZ, 0x2000 ;  /* 0x00002000ff00c424 */ /* 0x000fe200078e00ff */
[----:B------:R-:W-:Y:S01]  /*47c0*/  UMOV UR35, UR43 ;  /* 0x0000002b00237c82 */ /* 0x000fe20008000000 */
[----:B------:R-:W-:Y:S01]  /*47d0*/  UMOV UR36, UR52 ;  /* 0x0000003400247c82 */ /* 0x000fe20008000000 */
[----:B------:R-:W-:Y:S01]  /*47e0*/  @!UP1 UIADD3 UR34, UPT, UPT, UR42, 0x10, URZ ;  /* 0x000000102a229890 */ /* 0x000fe2000fffe0ff */
[----:B------:R-:W-:Y:S01]  /*47f0*/  @!P4 IADD3 R9, P0, PT, R32, 0x580, RZ ;  /* 0x000005802009c810 */ /* 0x000fe20007f1e0ff */
[----:B------:R-:W-:Y:S01]  /*4800*/  @!UP1 UIADD3 UR32, UPT, UPT, UR7, 0x2200, URZ ;  /* 0x0000220007209890 */ /* 0x000fe2000fffe0ff */
[----:B------:R-:W-:Y:S01]  /*4810*/  VOTEU.ALL UP1, P4 ;  /* 0x0000000000ff7886 */ /* 0x000fe20002020000 */
[----:B------:R-:W-:Y:S03]  /*4820*/  UPRMT UR15, UR37, 0x654, UR33 ;  /* 0x00000654250f7896 */ /* 0x000fe60008000021 */
        /* <DEDUP_REMOVED lines=13> */
.L_x_202:
        /* <DEDUP_REMOVED lines=24> */
.L_x_204:
[----:B------:R-:W-:Y:S01]  /*4a80*/  @!P4 R2UR UR9, R9 ;  /* 0x000000000909c2ca */ /* 0x000fe200000e0000 */
[----:B------:R-:W-:Y:S01]  /*4a90*/  VOTEU.ALL UP1, P4 ;  /* 0x0000000000ff7886 */ /* 0x000fe20002020000 */
[----:B------:R-:W-:Y:S01]  /*4aa0*/  @!P4 R2UR UR8, R0 ;  /* 0x000000000008c2ca */ /* 0x000fe200000e0000 */
[----:B------:R-:W-:Y:S01]  /*4ab0*/  @!P4 IMAD.MOV.U32 R0, RZ, RZ, 0x2000 ;  /* 0x00002000ff00c424 */ /* 0x000fe200078e00ff */
[----:B------:R-:W-:Y:S01]  /*4ac0*/  UMOV UR19, UR43 ;  /* 0x0000002b00137c82 */ /* 0x000fe20008000000 */
[----:B------:R-:W-:Y:S01]  /*4ad0*/  UMOV UR20, UR52 ;  /* 0x0000003400147c82 */ /* 0x000fe20008000000 */
[----:B------:R-:W-:Y:S01]  /*4ae0*/  @!UP1 UIADD3 UR18, UPT, UPT, UR42, 0x30, URZ ;  /* 0x000000302a129890 */ /* 0x000fe2000fffe0ff */
[----:B------:R-:W-:Y:S01]  /*4af0*/  SHF.L.U32 R20, RZ, 0x1f, RZ ;  /* 0x0000001fff147819 */ /* 0x000fe200000006ff */
[----:B------:R-:W-:Y:S01]  /*4b00*/  @!UP1 UIADD3 UR16, UPT, UPT, UR7, 0x6200, URZ ;  /* 0x0000620007109890 */ /* 0x000fe2000fffe0ff */
[----:B------:R-:W-:Y:S01]  /*4b10*/  @!P4 IADD3 R9, P0, PT, R32, 0x580, RZ ;  /* 0x000005802009c810 */ /* 0x000fe20007f1e0ff */
[----:B------:R-:W-:Y:S01]  /*4b20*/  VOTEU.ALL UP1, P4 ;  /* 0x0000000000ff7886 */ /* 0x000fe20002020000 */
[----:B------:R-:W-:Y:S02]  /*4b30*/  UPRMT UR13, UR37, 0x654, UR17 ;  /* 0x00000654250d7896 */ /* 0x000fe40008000011 */
        /* <DEDUP_REMOVED lines=13> */
.L_x_206:
[----:B------:R-:W-:Y:S01]  /*4c10*/  @!P4 R2UR UR9, R9 ;  /* 0x000000000909c2ca */ /* 0x000fe200000e0000 */
[----:B------:R-:W-:Y:S01]  /*4c20*/  VOTEU.ALL UP1, P4 ;  /* 0x0000000000ff7886 */ /* 0x000fe20002020000 */
[----:B------:R-:W-:Y:S01]  /*4c30*/  @!P4 R2UR UR8, R0 ;  /* 0x000000000008c2ca */ /* 0x000fe200000e0000 */
[----:B------:R-:W-:Y:S01]  /*4c40*/  @!P4 IMAD.MOV.U32 R0, RZ, RZ, 0x2000 ;  /* 0x00002000ff00c424 */ /* 0x000fe200078e00ff */
[----:B------:R-:W-:Y:S01]  /*4c50*/  UMOV UR18, 0x0 ;  /* 0x0000000000127882 */ /* 0x000fe20000000000 */
[----:B------:R-:W-:Y:S01]  /*4c60*/  UMOV UR19, 0x10000000 ;  /* 0x1000000000137882 */ /* 0x000fe20000000000 */
[----:B------:R-:W-:Y:S01]  /*4c70*/  @!UP1 UIADD3 UR10, UPT, UPT, UR42, 0x40, URZ ;  /* 0x000000402a0a9890 */ /* 0x000fe2000fffe0ff */
[----:B------:R-:W-:Y:S01]  /*4c80*/  @!P4 IADD3 R9, P0, PT, R32, 0x580, RZ ;  /* 0x000005802009c810 */ /* 0x000fe20007f1e0ff */
[----:B------:R-:W-:Y:S01]  /*4c90*/  UMOV UR11, UR43 ;  /* 0x0000002b000b7c82 */ /* 0x000fe20008000000 */
[----:B------:R-:W-:Y:S04]  /*4ca0*/  UMOV UR12, UR52 ;  /* 0x00000034000c7c82 */ /* 0x000fe80008000000 */
[----:B------:R-:W-:Y:S01]  /*4cb0*/  IMAD.U32 R10, RZ, RZ, UR9 ;  /* 0x00000009ff0a7e24 */ /* 0x000fe2000f8e00ff */
[----:B------:R-:W-:Y:S01]  /*4cc0*/  UMOV UR9, UR41 ;  /* 0x0000002900097c82 */ /* 0x000fe20008000000 */
[----:B------:R-:W-:Y:S01]  /*4cd0*/  IMAD.U32 R11, RZ, RZ, UR8 ;  /* 0x00000008ff0b7e24 */ /* 0x000fe2000f8e00ff */
[----:B------:R-:W-:Y:S02]  /*4ce0*/  @!UP1 UIADD3 UR8, UPT, UPT, UR7, 0x200, URZ ;  /* 0x0000020007089890 */ /* 0x000fe4000fffe0ff */
[----:B------:R-:W-:Y:S01]  /*4cf0*/  @!P4 R2UR UR22, R10 ;  /* 0x000000000a16c2ca */ /* 0x000fe200000e0000 */
[----:B------:R-:W-:Y:S01]  /*4d00*/  VOTEU.ALL UP1, P4 ;  /* 0x0000000000ff7886 */ /* 0x000fe20002020000 */
        /* <DEDUP_REMOVED lines=8> */
.L_x_208:
        /* <DEDUP_REMOVED lines=9> */
[----:B------:R-:W-:Y:S03]  /*4e20*/  UMOV UR12, UR52 ;  /* 0x00000034000c7c82 */ /* 0x000fe60008000000 */
[----:B------:R-:W-:Y:S02]  /*4e30*/  @!P4 IMAD.X R21, RZ, RZ, R33, P0 ;  /* 0x000000ffff15c224 */ /* 0x000fe400000e0621 */
        /* <DEDUP_REMOVED lines=11> */
[----:B------:R-:W3:Y:S02]  /*4ef0*/  SYNCS.PHASECHK.TRANS64.TRYWAIT P2, [UR7+0x60], R20 ;  /* 0x00006014ff0075a7 */ /* 0x000ee40008041107 */
[----:B--23--:R-:W-:Y:S05]  /*4f00*/  @!P2 BRA `(.L_x_83) ;  /* 0x0000006800f8a947 */ /* 0x00cfea0003800000 */
.L_x_210:
[----:B------:R-:W2:Y:S01]  /*4f10*/  LDC.64 R14, c[0x0][0xb10] ;  /* 0x0002c400ff0e7b82 */ /* 0x000ea20000000a00 */
[----:B------:R-:W-:Y:S01]  /*4f20*/  @!P4 R2UR UR9, R34 ;  /* 0x000000002209c2ca */ /* 0x000fe200000e0000 */
[----:B------:R-:W-:Y:S01]  /*4f30*/  VOTEU.ALL UP1, P4 ;  /* 0x0000000000ff7886 */ /* 0x000fe20002020000 */
[----:B------:R-:W-:Y:S01]  /*4f40*/  @!P4 R2UR UR8, R21 ;  /* 0x000000001508c2ca */ /* 0x000fe200000e0000 */
[----:B------:R-:W-:Y:S01]  /*4f50*/  @!P4 IMAD.MOV.U32 R21, RZ, RZ, 0x2000 ;  /* 0x00002000ff15c424 */ /* 0x000fe200078e00ff */
[----:B------:R-:W-:Y:S03]  /*4f60*/  UMOV UR18, 0x0 ;  /* 0x0000000000127882 */ /* 0x000fe60000000000 */
[----:B------:R-:W3:Y:S01]  /*4f70*/  LDC.64 R10, c[0x0][0xb18] ;  /* 0x0002c600ff0a7b82 */ /* 0x000ee20000000a00 */
[----:B------:R-:W-:Y:S01]  /*4f80*/  @!UP1 UIADD3 UR10, UPT, UPT, UR42, 0x60, URZ ;  /* 0x000000602a0a9890 */ /* 0x000fe2000fffe0ff */
[----:B------:R-:W-:Y:S01]  /*4f90*/  @P3 SHF.R.U32.HI R24, RZ, 0x10, R29 ;  /* 0x00000010ff183819 */ /* 0x000fe2000001161d */
[----:B------:R-:W-:Y:S01]  /*4fa0*/  UMOV UR19, 0x10000000 ;  /* 0x1000000000137882 */ /* 0x000fe20000000000 */
[----:B------:R-:W-:Y:S01]  /*4fb0*/  UMOV UR11, UR43 ;  /* 0x0000002b000b7c82 */ /* 0x000fe20008000000 */
[----:B------:R-:W-:Y:S03]  /*4fc0*/  UMOV UR12, UR52 ;  /* 0x00000034000c7c82 */ /* 0x000fe60008000000 */
[----:B------:R-:W5:Y:S01]  /*4fd0*/  @!P1 LDC R0, c[0x0][0xb20] ;  /* 0x0002c800ff009b82 */ /* 0x000f620000000800 */
[----:B------:R-:W-:Y:S02]  /*4fe0*/  VIADD R27, R27, 0x1 ;  /* 0x000000011b1b7836 */ /* 0x000fe40000000000 */
[----:B------:R-:W-:Y:S05]  /*4ff0*/  IMAD.U32 R36, RZ, RZ, UR9 ;  /* 0x00000009ff247e24 */ /* 0x000fea000f8e00ff */
[----:B-1----:R-:W1:Y:S01]  /*5000*/  @!P1 LDC R3, c[0x0][0xb0c] ;  /* 0x0002c300ff039b82 */ /* 0x002e620000000800 */
[----:B------:R-:W-:Y:S01]  /*5010*/  IMAD.U32 R37, RZ, RZ, UR8 ;  /* 0x00000008ff257e24 */ /* 0x000fe2000f8e00ff */
[----:B------:R-:W-:Y:S01]  /*5020*/  @!UP1 UIADD3 UR8, UPT, UPT, UR7, 0x4200, URZ ;  /* 0x0000420007089890 */ /* 0x000fe2000fffe0ff */
[----:B------:R-:W-:Y:S01]  /*5030*/  @!P4 R2UR UR20, R36 ;  /* 0x000000002414c2ca */ /* 0x000fe200000e0000 */
[----:B------:R-:W-:Y:S02]  /*5040*/  VOTEU.ALL UP1, P4 ;  /* 0x0000000000ff7886 */ /* 0x000fe40002020000 */
[----:B------:R-:W-:Y:S01]  /*5050*/  @!P4 R2UR UR21, R37 ;  /* 0x000000002515c2ca */ /* 0x000fe200000e0000 */
[----:B------:R-:W-:Y:S11]  /*5060*/  UMOV UR9, UR25 ;  /* 0x0000001900097c82 */ /* 0x000ff60008000000 */
[----:B------:R-:W-:Y:S01]  /*5070*/  @!UPT UIADD3 URZ, UPT, UPT, URZ, URZ, URZ ;  /* 0x000000fffffff290 */ /* 0x000fe2000fffe0ff */
[----:B------:R1:W-:Y:S01]  /*5080*/  @!UP1 UTMALDG.3D [UR8], [UR20], desc[UR18] ;  /* 0x00001208140095b4 */ /* 0x0003e20008011000 */
[----:B------:R1:W-:Y:S02]  /*5090*/  @!P4 SYNCS.ARRIVE.TRANS64.RED.A0TR RZ, [UR7+0x40], R21 ;  /* 0x00004015ffffc9a7 */ /* 0x0003e40008300407 */
[----:B-1----:R-:W-:Y:S01]  /*50a0*/  @!P1 ISETP.NE.AND P2, PT, R3, 0x1, PT ;  /* 0x000000010300980c */ /* 0x002fe20003f45270 */
[C---:B--2---:R-:W-:Y:S01]  /*50b0*/  @!P1 IMAD.HI.U32 R14, R13.reuse, R14, RZ ;  /* 0x0000000e0d0e9227 */ /* 0x044fe200078e00ff */
[----:B---3--:R-:W-:Y:S03]  /*50c0*/  @!P1 ISETP.NE.AND P0, PT, R10, 0x1, PT ;  /* 0x000000010a00980c */ /* 0x008fe60003f05270 */
[C---:B------:R-:W-:Y:S01]  /*50d0*/  @!P1 IMAD.HI.U32 R11, R8.reuse, R11, RZ ;  /* 0x0000000b080b9227 */ /* 0x040fe200078e00ff */
[----:B------:R-:W-:Y:S04]  /*50e0*/  @!P1 SHF.R.U32.HI R14, RZ, R15, R14 ;  /* 0x0000000fff0e9219 */ /* 0x000fe8000001160e */
[----:B-----5:R-:W-:Y:S01]  /*50f0*/  @!P1 SHF.R.U32.HI R9, RZ, R0, R11 ;  /* 0x00000000ff099219 */ /* 0x020fe2000001160b */
[----:B------:R-:W-:Y:S01]  /*5100*/  SYNCS.ARRIVE.TRANS64.RED.A1T0 RZ, [UR14], RZ ;  /* 0x000000ffffff79a7 */ /* 0x000fe2000810040e */
[----:B------:R-:W-:Y:S02]  /*5110*/  @!P1 SEL R14, R13, R14, !P2 ;  /* 0x0000000e0d0e9207 */ /* 0x000fe40005000000 */
[----:B------:R-:W-:Y:S01]  /*5120*/  @!P1 SEL R9, R8, R9, !P0 ;  /* 0x0000000908099207 */ /* 0x000fe20004000000 */
[----:B------:R-:W1:Y:S04]  /*5130*/  SYNCS.PHASECHK.TRANS64.TRYWAIT P5, [UR7+0x68], R20 ;  /* 0x00006814ff0075a7 */ /* 0x000e6800080a1107 */
[----:B------:R-:W-:Y:S02]  /*5140*/  @!P1 IMAD.IADD R0, R9, 0x1, -R14 ;  /* 0x0000000109009824 */ /* 0x000fe400078e0a0e */
[----:B------:R-:W-:Y:S02]  /*5150*/  @!P1 IMAD.IADD R9, R14, 0x1, -R9 ;  /* 0x000000010e099824 */ /* 0x000fe400078e0a09 */
[----:B------:R-:W-:Y:S02]  /*5160*/  @!P1 IMAD R13, R0, R3, R13 ;  /* 0x00000003000d9224 */ /* 0x000fe400078e020d */
[----:B------:R-:W-:Y:S01]  /*5170*/  @!P1 IMAD R8, R9, R10, R8 ;  /* 0x0000000a09089224 */ /* 0x000fe200078e0208 */
[----:B-1----:R-:W-:Y:S06]  /*5180*/  @!P5 BRA `(.L_x_84) ;  /* 0x000000680070d947 */ /* 0x002fec0003800000 */
.L_x_212:
[----:B-1----:R-:W-:Y:S01]  /*5190*/  @!P4 IADD3 R3, P0, PT, R32, 0x580, RZ ;  /* 0x000005802003c810 */ /* 0x002fe20007f1e0ff */
[----:B------:R-:W-:Y:S01]  /*51a0*/  VOTEU.ALL UP1, P4 ;  /* 0x0000000000ff7886 */ /* 0x000fe20002020000 */
[----:B------:R-:W-:Y:S01]  /*51b0*/  UMOV UR18, 0x0 ;  /* 0x0000000000127882 */ /* 0x000fe20000000000 */
[----:B------:R-:W-:Y:S01]  /*51c0*/  UMOV UR19, 0x10000000 ;  /* 0x1000000000137882 */ /* 0x000fe20000000000 */
[----:B------:R-:W-:Y:S01]  /*51d0*/  @!P4 R2UR UR9, R3 ;  /* 0x000000000309c2ca */ /* 0x000fe200000e0000 */
[----:B------:R-:W-:Y:S01]  /*51e0*/  @!P4 IMAD.X R0, RZ, RZ, R33, P0 ;  /* 0x000000ffff00c224 */ /* 0x000fe200000e0621 */
[----:B------:R-:W-:Y:S01]  /*51f0*/  @!UP1 UIADD3 UR10, UPT, UPT, UR42, 0x70, URZ ;  /* 0x000000702a0a9890 */ /* 0x000fe2000fffe0ff */
[----:B------:R-:W-:Y:S01]  /*5200*/  ISETP.NE.AND P0, PT, R27, 0x2, PT ;  /* 0x000000021b00780c */ /* 0x000fe20003f05270 */
[----:B------:R-:W-:Y:S01]  /*5210*/  UMOV UR11, UR43 ;  /* 0x0000002b000b7c82 */ /* 0x000fe20008000000 */
[----:B------:R-:W-:Y:S01]  /*5220*/  UMOV UR12, UR52 ;  /* 0x00000034000c7c82 */ /* 0x000fe20008000000 */
[----:B------:R-:W-:Y:S01]  /*5230*/  @!P4 R2UR UR8, R0 ;  /* 0x000000000008c2ca */ /* 0x000fe200000e0000 */
[----:B------:R-:W-:Y:S01]  /*5240*/  IMAD.IADD R20, R8, 0x1, R66 ;  /* 0x0000000108147824 */ /* 0x000fe200078e0242 */
[----:B------:R-:W-:Y:S01]  /*5250*/  @P3 R2UR UR52, R24 ;  /* 0x00000000183432ca */ /* 0x000fe200000e0000 */
[----:B------:R-:W-:Y:S01]  /*5260*/  IMAD.IADD R21, R13, 0x1, R68 ;  /* 0x000000010d157824 */ /* 0x000fe200078e0244 */
[----:B------:R-:W-:Y:S02]  /*5270*/  SEL R0, RZ, 0x1, P0 ;  /* 0x00000001ff007807 */ /* 0x000fe40000000000 */
[----:B------:R-:W-:Y:S01]  /*5280*/  SEL R27, R27, RZ, P0 ;  /* 0x000000ff1b1b7207 */ /* 0x000fe20000000000 */
[----:B------:R-:W-:Y:S01]  /*5290*/  IMAD.U32 R10, RZ, RZ, UR9 ;  /* 0x00000009ff0a7e24 */ /* 0x000fe2000f8e00ff */
[----:B------:R-:W-:Y:S01]  /*52a0*/  UMOV UR9, UR17 ;  /* 0x0000001100097c82 */ /* 0x000fe20008000000 */
[----:B------:R-:W-:Y:S03]  /*52b0*/  LOP3.LUT R25, R25, R0, RZ, 0x3c, !PT ;  /* 0x0000000019197212 */ /* 0x000fe600078e3cff */
[----:B------:R-:W-:Y:S01]  /*52c0*/  @!P4 R2UR UR14, R10 ;  /* 0x000000000a0ec2ca */ /* 0x000fe200000e0000 */
[----:B------:R-:W-:Y:S01]  /*52d0*/  IMAD.U32 R11, RZ, RZ, UR8 ;  /* 0x00000008ff0b7e24 */ /* 0x000fe2000f8e00ff */
[----:B------:R-:W-:Y:S01]  /*52e0*/  @!UP1 UIADD3 UR8, UPT, UPT, UR7, 0x6200, URZ ;  /* 0x0000620007089890 */ /* 0x000fe2000fffe0ff */
[----:B------:R-:W-:Y:S03]  /*52f0*/  VOTEU.ALL UP1, P4 ;  /* 0x0000000000ff7886 */ /* 0x000fe60002020000 */
[----:B------:R-:W-:Y:S11]  /*5300*/  @!P4 R2UR UR15, R11 ;  /* 0x000000000b0fc2ca */ /* 0x000ff600000e0000 */
[----:B------:R-:W-:Y:S02]  /*5310*/  @!UPT UIADD3 URZ, UPT, UPT, URZ, URZ, URZ ;  /* 0x000000fffffff290 */ /* 0x000fe4000fffe0ff */
[----:B------:R2:W-:Y:S01]  /*5320*/  @!UP1 UTMALDG.3D [UR8], [UR14], desc[UR18] ;  /* 0x000012080e0095b4 */ /* 0x0005e20008011000 */
[----:B------:R2:W-:Y:S01]  /*5330*/  @!P4 SYNCS.ARRIVE.TRANS64.RED.A0TR RZ, [UR7+0x48], R23 ;  /* 0x00004817ffffc9a7 */ /* 0x0005e20008300407 */
[----:B------:R-:W-:Y:S01]  /*5340*/  UPLOP3.LUT UP1, UPT, UPT, UPT, UPT, 0x80, 0x8 ;  /* 0x000000000008789c */ /* 0x000fe20003f2f070 */
[----:B------:R-:W-:Y:S01]  /*5350*/  SYNCS.ARRIVE.TRANS64.RED.A1T0 RZ, [UR13], RZ ;  /* 0x000000ffffff79a7 */ /* 0x000fe2000810040d */
[----:B------:R-:W-:Y:S09]  /*5360*/  @P3 BRA `(.L_x_85) ;  /* 0xffffffec000c3947 */ /* 0x000ff2000383ffff */
[----:B------:R-:W1:Y:S02]  /*5370*/  SYNCS.PHASECHK.TRANS64.TRYWAIT P0, [UR7+0x50], R12 ;  /* 0x0000500cff0075a7 */ /* 0x000e640008001107 */
[----:B-1----:R-:W-:Y:S05]  /*5380*/  @!P0 BRA `(.L_x_86) ;  /* 0x0000006800088947 */ /* 0x002fea0003800000 */
.L_x_214:
[----:B------:R-:W3:Y:S02]  /*5390*/  SYNCS.PHASECHK.TRANS64.TRYWAIT P0, [UR7+0x58], R12 ;  /* 0x0000580cff0075a7 */ /* 0x000ee40008001107 */
[----:B---3--:R-:W-:Y:S05]  /*53a0*/  @!P0 BRA `(.L_x_87) ;  /* 0x0000006800188947 */ /* 0x008fea0003800000 */
.L_x_216:
[----:B------:R-:W3:Y:S01]  /*53b0*/  SYNCS.PHASECHK.TRANS64.TRYWAIT P0, [UR7+0x60], R12 ;  /* 0x0000600cff0075a7 */ /* 0x000ee20008001107 */
[----:B------:R-:W-:Y:S01]  /*53c0*/  HFMA2 R0, -RZ, RZ, 0, 5.9604644775390625e-08 ;  /* 0x00000001ff007431 */ /* 0x000fe200000001ff */
[----:B---3--:R-:W-:Y:S06]  /*53d0*/  @!P0 BRA `(.L_x_88) ;  /* 0x0000006800248947 */ /* 0x008fec0003800000 */
.L_x_218:
[----:B------:R-:W-:Y:S02]  /*53e0*/  MOV R2, UR7 ;  /* 0x0000000700027c02 */ /* 0x000fe40008000f00 */
[----:B-1----:R-:W-:-:S07]  /*53f0*/  SHF.L.U32 R3, R0, 0x1f, RZ ;  /* 0x0000001f00037819 */ /* 0x002fce00000006ff */
.L_x_89:
[----:B-1----:R1:W3:Y:S02]  /*5400*/  SYNCS.PHASECHK.TRANS64.TRYWAIT P0, [R2+URZ+0x68], R3 ;  /* 0x00006803020075a7 */ /* 0x0022e400080011ff */
[----:B---3--:R-:W-:Y:S05]  /*5410*/  @!P0 NANOSLEEP.SYNCS 0x989680 ;  /* 0x009896800000895d */ /* 0x008fea0003900000 */
[----:B------:R-:W3:Y:S02]  /*5420*/  @!P0 SYNCS.PHASECHK.TRANS64 P0, [R2+URZ+0x68], R3 ;  /* 0x00006803020085a7 */ /* 0x000ee400080010ff */
[----:B--23--:R-:W-:Y:S05]  /*5430*/  @P0 EXIT ;  /* 0x000000000000094d */ /* 0x00cfea0003800000 */
[----:B------:R-:W-:Y:S05]  /*5440*/  BRA `(.L_x_89) ;  /* 0xfffffffc00ec7947 */ /* 0x000fea000383ffff */
.L_x_70:
[----:B------:R-:W-:-:S06]  /*5450*/  UISETP.GE.AND UP1, UPT, UR8, 0x4, UPT ;  /* 0x000000040800788c */ /* 0x000fcc000bf26270 */
[----:B------:R-:W-:-:S13]  /*5460*/  PLOP3.LUT P0, PT, PT, PT, UP1, 0x80, 0x8 ;  /* 0x000000000008781c */ /* 0x000fda0003f0f018 */
[----:B------:R-:W-:Y:S05]  /*5470*/  @!P0 EXIT ;  /* 0x000000000000894d */ /* 0x000fea0003800000 */
[----:B------:R-:W-:Y:S01]  /*5480*/  BAR.SYNC.DEFER_BLOCKING 0x6, 0xa0 ;  /* 0x0182800000007b1d */ /* 0x000fe20000010000 */
[C---:B------:R-:W-:Y:S01]  /*5490*/  IMAD.SHL.U32 R3, R80.reuse, 0x10, RZ ;  /* 0x0000001050037824 */ /* 0x040fe200078e00ff */
[C---:B------:R-:W-:Y:S01]  /*54a0*/  SHF.L.U32 R33, R80.reuse, 0x10, RZ ;  /* 0x0000001050217819 */ /* 0x040fe200000006ff */
[C---:B------:R-:W-:Y:S01]  /*54b0*/  IMAD.SHL.U32 R2, R80.reuse, 0x2, RZ ;  /* 0x0000000250027824 */ /* 0x040fe200078e00ff */
[C---:B------:R-:W-:Y:S01]  /*54c0*/  LOP3.LUT R81, R80.reuse, 0x60, RZ, 0xc0, !PT ;  /* 0x0000006050517812 */ /* 0x040fe200078ec0ff */
[----:B------:R-:W-:Y:S01]  /*54d0*/  HFMA2 R75, -RZ, RZ, 0, 0 ;  /* 0x00000000ff4b7431 */ /* 0x000fe200000001ff */
[----:B------:R-:W-:Y:S02]  /*54e0*/  UMOV UR36, 0x400 ;  /* 0x0000040000247882 */ /* 0x000fe40000000000 */
[----:B------:R-:W1:Y:S01]  /*54f0*/  LDC R71, c[0x0][0x370] ;  /* 0x0000dc00ff477b82 */ /* 0x000e620000000800 */
[----:B------:R-:W-:Y:S01]  /*5500*/  ULEA UR36, UR37, UR36, 0x18 ;  /* 0x0000002425247291 */ /* 0x000fe2000f8ec0ff */
[----:B------:R-:W-:Y:S01]  /*5510*/  LOP3.LUT R5, R3, 0x60, RZ, 0xc0, !PT ;  /* 0x0000006003057812 */ /* 0x000fe200078ec0ff */
[----:B------:R-:W-:Y:S01]  /*5520*/  IMAD.MOV.U32 R30, RZ, RZ, RZ ;  /* 0x000000ffff1e7224 */ /* 0x000fe200078e00ff */
[----:B------:R-:W-:Y:S01]  /*5530*/  LOP3.LUT R78, R80, 0x2, RZ, 0xc0, !PT ;  /* 0x00000002504e7812 */ /* 0x000fe200078ec0ff */
[----:B------:R-:W-:Y:S01]  /*5540*/  UIADD3 UR4, UPT, UPT, UR36, 0x200, URZ ;  /* 0x0000020024047890 */ /* 0x000fe2000fffe0ff */
[----:B------:R-:W-:Y:S01]  /*5550*/  LOP3.LUT R2, R5, 0xc, R2, 0xf8, !PT ;  /* 0x0000000c05027812 */ /* 0x000fe200078ef802 */
[----:B------:R-:W-:Y:S01]  /*5560*/  IMAD.MOV.U32 R84, RZ, RZ, RZ ;  /* 0x000000ffff547224 */ /* 0x000fe200078e00ff */
[----:B------:R-:W2:Y:S01]  /*5570*/  LDC R28, c[0x0][0xb0c] ;  /* 0x0002c300ff1c7b82 */ /* 0x000ea20000000800 */
[----:B------:R-:W-:Y:S01]  /*5580*/  LOP3.LUT R33, R33, 0x600000, RZ, 0xc0, !PT ;  /* 0x0060000021217812 */ /* 0x000fe200078ec0ff */
[----:B------:R-:W4:Y:S01]  /*5590*/  LDCU.64 UR50, c[0x0][0x348] ;  /* 0x00006900ff3277ac */ /* 0x000f220008000a00 */
[----:B------:R-:W-:Y:S01]  /*55a0*/  IMAD.U32 R73, RZ, RZ, UR4 ;  /* 0x00000004ff497e24 */ /* 0x000fe2000f8e00ff */
[----:B------:R-:W-:-:S02]  /*55b0*/  LOP3.LUT R2, R2, 0x790, R3, 0xf8, !PT ;  /* 0x0000079002027812 */ /* 0x000fc400078ef803 */
[----:B------:R-:W-:Y:S01]  /*55c0*/  LOP3.LUT R80, R80, 0x4, RZ, 0xc0, !PT ;  /* 0x0000000450507812 */ /* 0x000fe200078ec0ff */
[----:B------:R-:W1:Y:S01]  /*55d0*/  LDCU.64 UR38, c[0x0][0x888] ;  /* 0x00011100ff2677ac */ /* 0x000e620008000a00 */
[----:B------:R-:W1:Y:S01]  /*55e0*/  LDC R69, c[0x0][0xb20] ;  /* 0x0002c800ff457b82 */ /* 0x000e620000000800 */
[----:B------:R-:W3:Y:S01]  /*55f0*/  LDS R0, [UR36+0x130] ;  /* 0x00013024ff007984 */ /* 0x000ee20008000800 */
[----:B------:R-:W-:Y:S01]  /*5600*/  LEA R79, R2, R73, 0x2 ;  /* 0x00000049024f7211 */ /* 0x000fe200078e10ff */
[----:B------:R-:W1:Y:S01]  /*5610*/  LDCU.64 UR44, c[0x0][0x890] ;  /* 0x00011200ff2c77ac */ /* 0x000e620008000a00 */
[----:B------:R-:W-:-:S03]  /*5620*/  MOV R76, RZ ;  /* 0x000000ff004c7202 */ /* 0x000fc60000000f00 */
[--C-:B------:R-:W-:Y:S01]  /*5630*/  IMAD R78, R78, -0x10, R79.reuse ;  /* 0xfffffff04e4e7824 */ /* 0x100fe200078e024f */
[----:B------:R-:W1:Y:S01]  /*5640*/  LDC R27, c[0x0][0xb30] ;  /* 0x0002cc00ff1b7b82 */ /* 0x000e620000000800 */
[----:B------:R-:W-:Y:S01]  /*5650*/  IMAD R77, R80, -0x10, R79 ;  /* 0xfffffff0504d7824 */ /* 0x000fe200078e024f */
[----:B------:R-:W-:Y:S01]  /*5660*/  UMOV UR48, URZ ;  /* 0x000000ff00307c82 */ /* 0x000fe20008000000 */
[----:B------:R-:W-:-:S05]  /*5670*/  UMOV UR53, URZ ;  /* 0x000000ff00357c82 */ /* 0x000fca0008000000 */
[----:B------:R-:W1:Y:S08]  /*5680*/  LDC.64 R64, c[0x0][0xb10] ;  /* 0x0002c400ff407b82 */ /* 0x000e700000000a00 */
[----:B------:R-:W1:Y:S08]  /*5690*/  LDC.64 R24, c[0x0][0xb18] ;  /* 0x0002c600ff187b82 */ /* 0x000e700000000a00 */
[----:B------:R-:W1:Y:S08]  /*56a0*/  LDC.64 R22, c[0x0][0xb28] ;  /* 0x0002ca00ff167b82 */ /* 0x000e700000000a00 */
[----:B------:R-:W1:Y:S01]  /*56b0*/  LDC.64 R62, c[0x0][0x8b0] ;  /* 0x00022c00ff3e7b82 */ /* 0x000e620000000a00 */
[----:B---3--:R-:W-:-:S07]  /*56c0*/  IMAD.IADD R33, R0, 0x1, R33 ;  /* 0x0000000100217824 */ /* 0x008fce00078e0221 */
[----:B------:R-:W3:Y:S08]  /*56d0*/  LDC.64 R60, c[0x0][0x8a8] ;  /* 0x00022a00ff3c7b82 */ /* 0x000ef00000000a00 */
[----:B--2-4-:R-:W1:Y:S02]  /*56e0*/  LDC R70, c[0x0][0x374] ;  /* 0x0000dd00ff467b82 */ /* 0x014e640000000800 */
.L_x_165:
[C---:B------:R-:W-:Y:S02]  /*56f0*/  LEA R0, R84.reuse, UR36, 0x3 ;  /* 0x0000002454007c11 */ /* 0x040fe4000f8e18ff */
[----:B------:R-:W-:Y:S02]  /*5700*/  SHF.L.U32 R3, R75, 0x1f, RZ ;  /* 0x0000001f4b037819 */ /* 0x000fe400000006ff */
[----:B-1----:R-:W-:Y:S02]  /*5710*/  LEA R16, R84, UR36, 0x4 ;  /* 0x0000002454107c11 */ /* 0x002fe4000f8e20ff */
[----:B------:R-:W2:Y:S02]  /*5720*/  SYNCS.PHASECHK.TRANS64.TRYWAIT P0, [R0+URZ+0x80], R3 ;  /* 0x00008003000075a7 */ /* 0x000ea400080011ff */
[----:B--23--:R-:W-:Y:S05]  /*5730*/  @!P0 BRA `(.L_x_90) ;  /* 0x0000006400648947 */ /* 0x00cfea0003800000 */
.L_x_219:
[----:B------:R-:W4:Y:S01]  /*5740*/  LDC.64 R12, c[0x0][0xb10] ;  /* 0x0002c400ff0c7b82 */ /* 0x000f220000000a00 */
[----:B------:R-:W3:Y:S01]  /*5750*/  LDS.128 R16, [R16+0x110] ;  /* 0x0001100010107984 */ /* 0x000ee20000000c00 */
[----:B-1----:R-:W-:Y:S01]  /*5760*/  ISETP.NE.AND P1, PT, R27, 0x1, PT ;  /* 0x000000011b00780c */ /* 0x002fe20003f25270 */
[----:B--2---:R-:W-:Y:S01]  /*5770*/  VIADD R0, R0, 0x90 ;  /* 0x0000009000007836 */ /* 0x004fe20000000000 */
[----:B------:R-:W-:Y:S04]  /*5780*/  ISETP.GE.AND P0, PT, R26, 0x1, PT ;  /* 0x000000011a00780c */ /* 0x000fe80003f06270 */
[----:B------:R-:W1:Y:S01]  /*5790*/  LDC.64 R10, c[0x0][0xb18] ;  /* 0x0002c600ff0a7b82 */ /* 0x000e620000000a00 */
[----:B------:R-:W-:Y:S01]  /*57a0*/  PRMT R0, RZ, 0x654, R0 ;  /* 0x00000654ff007816 */ /* 0x000fe20000000000 */
[----:B------:R-:W-:Y:S01]  /*57b0*/  @!PT LDS RZ, [RZ] ;  /* 0x00000000fffff984 */ /* 0x000fe20000000800 */
[----:B------:R-:W-:Y:S01]  /*57c0*/  @!PT LDS RZ, [RZ] ;  /* 0x00000000fffff984 */ /* 0x000fe20000000800 */
[----:B------:R-:W-:Y:S01]  /*57d0*/  @!PT LDS RZ, [RZ] ;  /* 0x00000000fffff984 */ /* 0x000fe20000000800 */
[----:B------:R-:W-:Y:S01]  /*57e0*/  @!PT LDS RZ, [RZ] ;  /* 0x00000000fffff984 */ /* 0x000fe20000000800 */
[----:B------:R2:W-:Y:S06]  /*57f0*/  MEMBAR.ALL.CTA ;  /* 0x0000000000007992 */ /* 0x0005ec0000008000 */
[----:B--2---:R-:W2:Y:S01]  /*5800*/  FENCE.VIEW.ASYNC.S ;  /* 0x00000000000073c6 */ /* 0x004ea20000000000 */
[----:B------:R-:W1:Y:S08]  /*5810*/  @!P1 LDC R14, c[0x0][0xb20] ;  /* 0x0002c800ff0e9b82 */ /* 0x000e700000000800 */
[----:B------:R-:W1:Y:S01]  /*5820*/  @!P1 LDC R9, c[0x0][0xb0c] ;  /* 0x0002c300ff099b82 */ /* 0x000e620000000800 */
[----:B--2---:R2:W-:Y:S01]  /*5830*/  SYNCS.ARRIVE.TRANS64.RED.A1T0 RZ, [R0+URZ], RZ ;  /* 0x000000ff00ff79a7 */ /* 0x0045e200081004ff */
[----:B---3--:R-:W-:Y:S04]  /*5840*/  LOP3.LUT P4, RZ, R18, 0x1, RZ, 0xc0, !PT ;  /* 0x0000000112ff7812 */ /* 0x008fe8000788c0ff */
[----:B------:R-:W-:Y:S09]  /*5850*/  P2R R82, PR, RZ, 0x10 ;  /* 0x00000010ff527803 */ /* 0x000ff20000000000 */
[----:B------:R-:W-:Y:S02]  /*5860*/  @P4 MOV R31, R16 ;  /* 0x00000010001f4202 */ /* 0x000fe40000000f00 */
[----:B------:R-:W-:Y:S01]  /*5870*/  @P4 LOP3.LUT R29, R17, 0xffff, RZ, 0xc0, !PT ;  /* 0x0000ffff111d4812 */ /* 0x000fe200078ec0ff */
[----:B--2-4-:R-:W-:Y:S06]  /*5880*/  @!P0 BRA `(.L_x_91) ;  /* 0x0000000000a48947 */ /* 0x014fec0003800000 */
[----:B------:R-:W-:Y:S01]  /*5890*/  IMAD.HI.U32 R36, R70, R25, RZ ;  /* 0x0000001946247227 */ /* 0x000fe200078e00ff */
[----:B------:R-:W-:Y:S02]  /*58a0*/  ISETP.NE.AND P0, PT, R24, 0x1, PT ;  /* 0x000000011800780c */ /* 0x000fe40003f05270 */
[----:B------:R-:W-:Y:S01]  /*58b0*/  ISETP.NE.AND P2, PT, R26, 0x1, PT ;  /* 0x000000011a00780c */ /* 0x000fe20003f45270 */
[-C--:B------:R-:W-:Y:S01]  /*58c0*/  IMAD.HI.U32 R34, R71, R64.reuse, RZ ;  /* 0x0000004047227227 */ /* 0x080fe200078e00ff */
[----:B------:R-:W-:Y:S02]  /*58d0*/  SHF.R.U32.HI R37, RZ, R69, R36 ;  /* 0x00000045ff257219 */ /* 0x000fe40000011624 */
[----:B------:R-:W-:Y:S01]  /*58e0*/  ISETP.NE.AND P3, PT, R28, 0x1, PT ;  /* 0x000000011c00780c */ /* 0x000fe20003f65270 */
[----:B------:R-:W-:Y:S01]  /*58f0*/  IMAD.HI.U32 R40, R29, R25, RZ ;  /* 0x000000191d287227 */ /* 0x000fe200078e00ff */
[----:B------:R-:W-:Y:S02]  /*5900*/  SHF.R.U32.HI R34, RZ, R65, R34 ;  /* 0x00000041ff227219 */ /* 0x000fe40000011622 */
[----:B------:R-:W-:Y:S01]  /*5910*/  SEL R3, R70, R37, !P0 ;  /* 0x0000002546037207 */ /* 0x000fe20004000000 */
[----:B------:R-:W-:Y:S01]  /*5920*/  IMAD.HI.U32 R38, R31, R64, RZ ;  /* 0x000000401f267227 */ /* 0x000fe200078e00ff */
[----:B------:R-:W-:Y:S03]  /*5930*/  SEL R7, R71, R34, !P3 ;  /* 0x0000002247077207 */ /* 0x000fe60005800000 */
[-C--:B------:R-:W-:Y:S01]  /*5940*/  IMAD.HI.U32 R34, R3, R22.reuse, RZ ;  /* 0x0000001603227227 */ /* 0x080fe200078e00ff */
[----:B------:R-:W-:Y:S03]  /*5950*/  SHF.R.U32.HI R38, RZ, R65, R38 ;  /* 0x00000041ff267219 */ /* 0x000fe60000011626 */
[----:B------:R-:W-:Y:S01]  /*5960*/  IMAD.HI.U32 R36, R7, R22, RZ ;  /* 0x0000001607247227 */ /* 0x000fe200078e00ff */
[----:B------:R-:W-:Y:S02]  /*5970*/  @P2 SHF.R.U32.HI R3, RZ, R23, R34 ;  /* 0x00000017ff032219 */ /* 0x000fe40000011622 */
[----:B------:R-:W-:Y:S02]  /*5980*/  SHF.R.U32.HI R34, RZ, R69, R40 ;  /* 0x00000045ff227219 */ /* 0x000fe40000011628 */
[----:B------:R-:W-:Y:S01]  /*5990*/  @P2 SHF.R.U32.HI R7, RZ, R23, R36 ;  /* 0x00000017ff072219 */ /* 0x000fe20000011624 */
[C---:B------:R-:W-:Y:S01]  /*59a0*/  IMAD R2, R26.reuse, R3, RZ ;  /* 0x000000031a027224 */ /* 0x040fe200078e02ff */
[----:B------:R-:W-:Y:S02]  /*59b0*/  SEL R5, R29, R34, !P0 ;  /* 0x000000221d057207 */ /* 0x000fe40004000000 */
[----:B------:R-:W-:Y:S01]  /*59c0*/  SEL R3, R31, R38, !P3 ;  /* 0x000000261f037207 */ /* 0x000fe20005800000 */
[----:B------:R-:W-:Y:S01]  /*59d0*/  IMAD R4, R26, R7, RZ ;  /* 0x000000071a047224 */ /* 0x000fe200078e02ff */
[C---:B------:R-:W-:Y:S01]  /*59e0*/  ISETP.GE.AND P0, PT, R5.reuse, R2, PT ;  /* 0x000000020500720c */ /* 0x040fe20003f06270 */
[----:B------:R-:W-:Y:S03]  /*59f0*/  IMAD.HI.U32 R6, R5, R22, RZ ;  /* 0x0000001605067227 */ /* 0x000fe600078e00ff */
[----:B------:R-:W-:Y:S01]  /*5a00*/  ISETP.GE.OR P0, PT, R3, R4, P0 ;  /* 0x000000040300720c */ /* 0x000fe20000706670 */
[----:B------:R-:W-:Y:S01]  /*5a10*/  IMAD.MOV R4, RZ, RZ, -R3 ;  /* 0x000000ffff047224 */ /* 0x000fe200078e0a03 */
[-C--:B------:R-:W-:Y:S03]  /*5a20*/  SHF.R.U32.HI R6, RZ, R23.reuse, R6 ;  /* 0x00000017ff067219 */ /* 0x080fe60000011606 */
[----:B------:R-:W-:Y:S01]  /*5a30*/  IMAD R31, R28, R4, R31 ;  /* 0x000000041c1f7224 */ /* 0x000fe200078e021f */
[----:B------:R-:W-:Y:S05]  /*5a40*/  SEL R15, R5, R6, !P2 ;  /* 0x00000006050f7207 */ /* 0x000fea0005000000 */
[----:B------:R-:W-:Y:S02]  /*5a50*/  IMAD.MOV R6, RZ, RZ, -R15 ;  /* 0x000000ffff067224 */ /* 0x000fe400078e0a0f */
[C---:B------:R-:W-:Y:S04]  /*5a60*/  @!P0 IMAD.HI.U32 R2, R3.reuse, R22, RZ ;  /* 0x0000001603028227 */ /* 0x040fe800078e00ff */
[----:B------:R-:W-:Y:S01]  /*5a70*/  IMAD R6, R26, R6, R5 ;  /* 0x000000061a067224 */ /* 0x000fe200078e0205 */
[----:B------:R-:W-:Y:S04]  /*5a80*/  @!P0 SHF.R.U32.HI R2, RZ, R23, R2 ;  /* 0x00000017ff028219 */ /* 0x000fe80000011602 */
[----:B------:R-:W-:Y:S02]  /*5a90*/  @!P0 SEL R0, R3, R2, !P2 ;  /* 0x0000000203008207 */ /* 0x000fe40005000000 */
[----:B------:R-:W-:Y:S02]  /*5aa0*/  IADD3 R2, PT, PT, -R5, RZ, RZ ;  /* 0x000000ff05027210 */ /* 0x000fe40007ffe1ff */
[----:B------:R-:W-:Y:S01]  /*5ab0*/  @!P0 IADD3 R8, PT, PT, R15, -R0, RZ ;  /* 0x800000000f088210 */ /* 0x000fe20007ffe0ff */
[----:B------:R-:W-:Y:S02]  /*5ac0*/  @!P0 IMAD R0, R7, R6, R0 ;  /* 0x0000000607008224 */ /* 0x000fe400078e0200 */
[----:B------:R-:W-:Y:S02]  /*5ad0*/  IMAD R29, R24, R2, R29 ;  /* 0x00000002181d7224 */ /* 0x000fe400078e021d */
[----:B------:R-:W-:Y:S02]  /*5ae0*/  @!P0 IMAD R5, R8, R26, R3 ;  /* 0x0000001a08058224 */ /* 0x000fe400078e0203 */
[----:B------:R-:W-:Y:S04]  /*5af0*/  @!P0 IMAD.MOV.U32 R3, RZ, RZ, R0 ;  /* 0x000000ffff038224 */ /* 0x000fe800078e0000 */
[----:B------:R-:W-:Y:S02]  /*5b00*/  IMAD R31, R3, R28, R31 ;  /* 0x0000001c031f7224 */ /* 0x000fe400078e021f */
[----:B------:R-:W-:Y:S07]  /*5b10*/  IMAD R29, R5, R24, R29 ;  /* 0x00000018051d7224 */ /* 0x000fee00078e021d */
.L_x_91:
[----:B-1----:R-:W-:Y:S01]  /*5b20*/  @!P1 ISETP.NE.AND P0, PT, R10, 0x1, PT ;  /* 0x000000010a00980c */ /* 0x002fe20003f05270 */
[----:B------:R-:W-:Y:S01]  /*5b30*/  @!P1 IMAD.HI.U32 R3, R29, R11, RZ ;  /* 0x0000000b1d039227 */ /* 0x000fe200078e00ff */
[----:B------:R-:W-:Y:S01]  /*5b40*/  R2UR UR42, R21 ;  /* 0x00000000152a72ca */ /* 0x000fe200000e0000 */
[----:B------:R-:W-:Y:S01]  /*5b50*/  BSSY.RECONVERGENT B6, `(.L_x_92) ;  /* 0x0000031000067945 */ /* 0x000fe20003800200 */
[----:B------:R-:W-:Y:S01]  /*5b60*/  R2UR UR41, R20 ;  /* 0x00000000142972ca */ /* 0x000fe200000e0000 */
[----:B------:R-:W-:Y:S01]  /*5b70*/  @!P1 IMAD.HI.U32 R0, R31, R12, RZ ;  /* 0x0000000c1f009227 */ /* 0x000fe200078e00ff */
[----:B------:R-:W-:Y:S02]  /*5b80*/  @!P1 SHF.R.U32.HI R2, RZ, R14, R3 ;  /* 0x0000000eff029219 */ /* 0x000fe40000011603 */
[----:B------:R-:W-:Y:S01]  /*5b90*/  @!P1 ISETP.NE.AND P2, PT, R9, 0x1, PT ;  /* 0x000000010900980c */ /* 0x000fe20003f45270 */
[----:B------:R-:W-:Y:S01]  /*5ba0*/  VIADD R84, R84, 0x1 ;  /* 0x0000000154547836 */ /* 0x000fe20000000000 */
[----:B------:R-:W-:Y:S02]  /*5bb0*/  @!P1 SEL R2, R29, R2, !P0 ;  /* 0x000000021d029207 */ /* 0x000fe40004000000 */
[----:B------:R-:W-:Y:S02]  /*5bc0*/  @!P1 SHF.R.U32.HI R0, RZ, R13, R0 ;  /* 0x0000000dff009219 */ /* 0x000fe40000011600 */
[----:B------:R-:W-:Y:S01]  /*5bd0*/  LOP3.LUT P0, RZ, R73, 0x1b0, RZ, 0xc0, !PT ;  /* 0x000001b049ff7812 */ /* 0x000fe2000780c0ff */
[----:B------:R-:W-:Y:S01]  /*5be0*/  USHF.L.U32 UR42, UR42, 0x7, URZ ;  /* 0x000000072a2a7899 */ /* 0x000fe200080006ff */
[----:B------:R-:W-:Y:S01]  /*5bf0*/  @!P1 SEL R3, R31, R0, !P2 ;  /* 0x000000001f039207 */ /* 0x000fe20005000000 */
[----:B------:R-:W-:Y:S01]  /*5c00*/  USHF.L.U32 UR41, UR41, 0x7, URZ ;  /* 0x0000000729297899 */ /* 0x000fe200080006ff */
[----:B------:R-:W-:Y:S03]  /*5c10*/  @P4 SHF.R.U32.HI R74, RZ, 0x10, R17 ;  /* 0x00000010ff4a4819 */ /* 0x000fe60000011611 */
[----:B------:R-:W-:Y:S02]  /*5c20*/  @!P1 IMAD.IADD R0, R2, 0x1, -R3 ;  /* 0x0000000102009824 */ /* 0x000fe400078e0a03 */
[----:B------:R-:W-:Y:S02]  /*5c30*/  @!P1 IMAD.IADD R2, R3, 0x1, -R2 ;  /* 0x0000000103029824 */ /* 0x000fe400078e0a02 */
[----:B------:R-:W-:Y:S02]  /*5c40*/  @!P1 IMAD R31, R0, R9, R31 ;  /* 0x00000009001f9224 */ /* 0x000fe400078e021f */
[----:B------:R-:W-:Y:S01]  /*5c50*/  @!P1 IMAD R29, R2, R10, R29 ;  /* 0x0000000a021d9224 */ /* 0x000fe200078e021d */
[----:B------:R-:W-:Y:S06]  /*5c60*/  @!P0 BRA `(.L_x_93) ;  /* 0x00000000007c8947 */ /* 0x000fec0003800000 */
[----:B------:R-:W1:Y:S01]  /*5c70*/  LDCU.64 UR8, c[0x4][0x80] ;  /* 0x01001000ff0877ac */ /* 0x000e620008000a00 */
[----:B------:R-:W-:Y:S01]  /*5c80*/  MOV R2, 0x0 ;  /* 0x0000000000027802 */ /* 0x000fe20000000f00 */
[----:B------:R-:W-:Y:S02]  /*5c90*/  HFMA2 R12, -RZ, RZ, 0, 5.9604644775390625e-08 ;  /* 0x00000001ff0c7431 */ /* 0x000fe400000001ff */
[----:B------:R-:W-:Y:S01]  /*5ca0*/  IMAD.MOV.U32 R8, RZ, RZ, 0x70 ;  /* 0x00000070ff087424 */ /* 0x000fe200078e00ff */
[----:B------:R2:W3:Y:S01]  /*5cb0*/  LDC.64 R14, c[0x4][R2] ;  /* 0x01000000020e7b82 */ /* 0x0004e20000000a00 */
[----:B------:R-:W4:Y:S01]  /*5cc0*/  LDCU.64 UR6, c[0x4][0x88] ;  /* 0x01001100ff0677ac */ /* 0x000f220008000a00 */
[----:B------:R-:W-:Y:S01]  /*5cd0*/  IMAD.MOV.U32 R13, RZ, RZ, RZ ;  /* 0x000000ffff0d7224 */ /* 0x000fe200078e00ff */
[----:B------:R-:W2:Y:S01]  /*5ce0*/  LDCU.64 UR4, c[0x4][0x8] ;  /* 0x01000100ff0477ac */ /* 0x000ea20008000a00 */
[----:B-1----:R-:W-:Y:S01]  /*5cf0*/  MOV R5, UR9 ;  /* 0x0000000900057c02 */ /* 0x002fe20008000f00 */
[----:B------:R-:W-:Y:S01]  /*5d00*/  IMAD.U32 R4, RZ, RZ, UR8 ;  /* 0x00000008ff047e24 */ /* 0x000fe2000f8e00ff */
[----:B----4-:R-:W-:Y:S01]  /*5d10*/  MOV R7, UR7 ;  /* 0x0000000700077c02 */ /* 0x010fe20008000f00 */
[----:B------:R-:W-:Y:S01]  /*5d20*/  IMAD.U32 R6, RZ, RZ, UR6 ;  /* 0x00000006ff067e24 */ /* 0x000fe2000f8e00ff */
[----:B--2---:R-:W-:Y:S01]  /*5d30*/  MOV R11, UR5 ;  /* 0x00000005000b7c02 */ /* 0x004fe20008000f00 */
[----:B------:R-:W-:Y:S02]  /*5d40*/  IMAD.U32 R10, RZ, RZ, UR4 ;  /* 0x00000004ff0a7e24 */ /* 0x000fe4000f8e00ff */
[----:B------:R-:W-:Y:S07]  /*5d50*/  LEPC R20, `(.L_x_94) ;  /* 0x000000001014794e */ /* 0x000fee0000000000 */
[----:B---3-5:R-:W-:Y:S05]  /*5d60*/  CALL.ABS.NOINC R14 ;  /* 0x000000000e007343 */ /* 0x028fea0003c00000 */
.L_x_94:
[----:B------:R-:W1:Y:S01]  /*5d70*/  LDCU.64 UR8, c[0x4][0x80] ;  /* 0x01001000ff0877ac */ /* 0x000e620008000a00 */
[----:B------:R-:W2:Y:S01]  /*5d80*/  LDC.64 R2, c[0x4][R2] ;  /* 0x0100000002027b82 */ /* 0x000ea20000000a00 */
[----:B------:R-:W-:Y:S02]  /*5d90*/  HFMA2 R12, -RZ, RZ, 0, 5.9604644775390625e-08 ;  /* 0x00000001ff0c7431 */ /* 0x000fe400000001ff */
[----:B------:R-:W-:Y:S02]  /*5da0*/  IMAD.MOV.U32 R8, RZ, RZ, 0x70 ;  /* 0x00000070ff087424 */ /* 0x000fe400078e00ff */
[----:B------:R-:W-:Y:S01]  /*5db0*/  IMAD.MOV.U32 R13, RZ, RZ, RZ ;  /* 0x000000ffff0d7224 */ /* 0x000fe200078e00ff */
[----:B------:R-:W3:Y:S01]  /*5dc0*/  LDCU.64 UR6, c[0x4][0x88] ;  /* 0x01001100ff0677ac */ /* 0x000ee20008000a00 */
[----:B------:R-:W4:Y:S01]  /*5dd0*/  LDCU.64 UR4, c[0x4][0x8] ;  /* 0x01000100ff0477ac */ /* 0x000f220008000a00 */
[----:B-1----:R-:W-:Y:S02]  /*5de0*/  MOV R4, UR8 ;  /* 0x0000000800047c02 */ /* 0x002fe40008000f00 */
[----:B------:R-:W-:Y:S02]  /*5df0*/  MOV R5, UR9 ;  /* 0x0000000900057c02 */ /* 0x000fe40008000f00 */
[----:B---3--:R-:W-:Y:S01]  /*5e00*/  MOV R7, UR7 ;  /* 0x0000000700077c02 */ /* 0x008fe20008000f00 */
[----:B------:R-:W-:Y:S01]  /*5e10*/  IMAD.U32 R6, RZ, RZ, UR6 ;  /* 0x00000006ff067e24 */ /* 0x000fe2000f8e00ff */
[----:B----4-:R-:W-:Y:S01]  /*5e20*/  MOV R11, UR5 ;  /* 0x00000005000b7c02 */ /* 0x010fe20008000f00 */
[----:B------:R-:W-:Y:S02]  /*5e30*/  IMAD.U32 R10, RZ, RZ, UR4 ;  /* 0x00000004ff0a7e24 */ /* 0x000fe4000f8e00ff */
[----:B------:R-:W-:Y:S07]  /*5e40*/  LEPC R20, `(.L_x_93) ;  /* 0x000000001014794e */ /* 0x000fee0000000000 */
[----:B--2---:R-:W-:Y:S05]  /*5e50*/  CALL.ABS.NOINC R2 ;  /* 0x0000000002007343 */ /* 0x004fea0003c00000 */
.L_x_93:
[----:B------:R-:W-:Y:S05]  /*5e60*/  BSYNC.RECONVERGENT B6 ;  /* 0x0000000000067941 */ /* 0x000fea0003800200 */
.L_x_92:
[----:B------:R-:W-:Y:S01]  /*5e70*/  ISETP.NE.U32.AND P4, PT, R62, RZ, PT ;  /* 0x000000ff3e00720c */ /* 0x000fe20003f85070 */
[----:B------:R-:W-:Y:S01]  /*5e80*/  UISETP.NE.AND UP2, UPT, UR49, URZ, UPT ;  /* 0x000000ff3100728c */ /* 0x000fe2000bf45270 */
[----:B------:R-:W-:Y:S01]  /*5e90*/  ISETP.NE.U32.AND P2, PT, RZ, UR38, PT ;  /* 0x00000026ff007c0c */ /* 0x000fe2000bf45070 */
[----:B------:R-:W-:Y:S01]  /*5ea0*/  UISETP.NE.U32.AND UP1, UPT, UR44, URZ, UPT ;  /* 0x000000ff2c00728c */ /* 0x000fe2000bf25070 */
[----:B------:R-:W-:Y:S01]  /*5eb0*/  ISETP.NE.AND.EX P4, PT, R63, RZ, PT, P4 ;  /* 0x000000ff3f00720c */ /* 0x000fe20003f85340 */
[----:B------:R-:W-:Y:S01]  /*5ec0*/  UPLOP3.LUT UP0, UPT, UPT, UPT, UPT, 0x40, 0x4 ;  /* 0x000000000004789c */ /* 0x000fe20003f0e870 */
[----:B------:R-:W-:Y:S01]  /*5ed0*/  ISETP.NE.AND.EX P2, PT, RZ, UR39, PT, P2 ;  /* 0x00000027ff007c0c */ /* 0x000fe2000bf45320 */
[----:B------:R-:W-:Y:S01]  /*5ee0*/  UISETP.NE.AND.EX UP1, UPT, UR45, URZ, UPT, UP1 ;  /* 0x000000ff2d00728c */ /* 0x000fe2000bf25310 */
[----:B------:R-:W-:Y:S04]  /*5ef0*/  PLOP3.LUT P1, PT, PT, PT, UP2, 0x80, 0x8 ;  /* 0x000000000008781c */ /* 0x000fe80003f2f028 */
[----:B------:R-:W-:Y:S06]  /*5f00*/  @UP2 UPLOP3.LUT UP0, UPT, UPT, UPT, UP1, 0x80, 0x8 ;  /* 0x000000000008289c */ /* 0x000fec0003f0f010 */
[----:B------:R-:W-:Y:S01]  /*5f10*/  PLOP3.LUT P0, PT, PT, PT, UP0, 0x80, 0x8 ;  /* 0x000000000008781c */ /* 0x000fe20003f0f008 */
[----:B------:R-:W-:Y:S01]  /*5f20*/  @!UPT UIADD3 URZ, UPT, UPT, URZ, URZ, URZ ;  /* 0x000000fffffff290 */ /* 0x000fe2000fffe0ff */
[----:B------:R-:W-:Y:S11]  /*5f30*/  BRA.U !UP1, `(.L_x_95) ;  /* 0x0000000109387547 */ /* 0x000ff6000b800000 */
[----:B------:R-:W-:Y:S01]  /*5f40*/  UISETP.NE.U32.AND UP0, UPT, UR38, URZ, UPT ;  /* 0x000000ff2600728c */ /* 0x000fe2000bf05070 */
[----:B------:R-:W-:Y:S02]  /*5f50*/  HFMA2 R0, -RZ, RZ, 0, 5.9604644775390625e-08 ;  /* 0x00000001ff007431 */ /* 0x000fe400000001ff */
[----:B------:R-:W-:Y:S01]  /*5f60*/  IMAD.MOV.U32 R67, RZ, RZ, 0x1 ;  /* 0x00000001ff437424 */ /* 0x000fe200078e00ff */
[----:B------:R-:W-:Y:S06]  /*5f70*/  UISETP.NE.AND.EX UP0, UPT, UR39, URZ, UPT, UP0 ;  /* 0x000000ff2700728c */ /* 0x000fec000bf05300 */
[----:B------:R-:W-:Y:S05]  /*5f80*/  PLOP3.LUT P3, PT, PT, PT, UP0, 0x80, 0x8 ;  /* 0x000000000008781c */ /* 0x000fea0003f6f008 */
[----:B------:R-:W1:Y:S01]  /*5f90*/  @UP0 LDCU.64 UR6, c[0x0][0x888] ;  /* 0x00011100ff0607ac */ /* 0x000e620008000a00 */
[----:B------:R-:W-:Y:S07]  /*5fa0*/  @UP0 UIMAD UR4, UR52, UR44, URZ ;  /* 0x0000002c340402a4 */ /* 0x000fee000f8e02ff */
[----:B------:R-:W-:Y:S01]  /*5fb0*/  @!P3 PRMT R67, R0, 0x7610, R67 ;  /* 0x000076100043b816 */ /* 0x000fe20000000043 */
[----:B-1----:R-:W-:Y:S03]  /*5fc0*/  @UP0 UIMAD.WIDE UR6, UR4, 0x4, UR6 ;  /* 0x00000004040608a5 */ /* 0x002fe6000f8e0206 */
[----:B------:R-:W1:Y:S03]  /*5fd0*/  @!UP0 LDCU UR4, c[0x0][0x880] ;  /* 0x00011000ff0487ac */ /* 0x000e660008000800 */
[----:B------:R-:W-:Y:S01]  /*5fe0*/  IMAD.U32 R2, RZ, RZ, UR6 ;  /* 0x00000006ff027e24 */ /* 0x000fe2000f8e00ff */
[----:B------:R-:W-:Y:S05]  /*5ff0*/  MOV R3, UR7 ;  /* 0x0000000700037c02 */ /* 0x000fea0008000f00 */
[----:B-----5:R2:W5:Y:S02]  /*6000*/  @P3 LDG.E R35, desc[UR46][R2.64] ;  /* 0x0000002e02233981 */ /* 0x020564000c1e1900 */
[----:B-12---:R-:W-:Y:S02]  /*6010*/  @!P3 IMAD.U32 R35, RZ, RZ, UR4 ;  /* 0x00000004ff23be24 */ /* 0x006fe4000f8e00ff */
.L_x_95:
[----:B------:R-:W-:Y:S05]  /*6020*/  @!P4 BRA `(.L_x_96) ;  /* 0x000000000020c947 */ /* 0x000fea0003800000 */
[----:B------:R-:W-:Y:S04]  /*6030*/  ISETP.NE.U32.AND P3, PT, R60, RZ, PT ;  /* 0x000000ff3c00720c */ /* 0x000fe80003f65070 */
[----:B------:R-:W-:Y:S11]  /*6040*/  ISETP.NE.AND.EX P3, PT, R61, RZ, PT, P3 ;  /* 0x000000ff3d00720c */ /* 0x000ff60003f65330 */
[----:B------:R-:W-:Y:S02]  /*6050*/  @!UPT UIADD3 URZ, UPT, UPT, URZ, URZ, URZ ;  /* 0x000000fffffff290 */ /* 0x000fe4000fffe0ff */
[----:B------:R-:W1:Y:S01]  /*6060*/  @P3 LDC.64 R2, c[0x0][0x8a8] ;  /* 0x00022a00ff023b82 */ /* 0x000e620000000a00 */
[----:B------:R-:W-:Y:S04]  /*6070*/  @P3 IMAD R0, R62, UR52, RZ ;  /* 0x000000343e003c24 */ /* 0x000fe8000f8e02ff */
[----:B-1----:R-:W-:Y:S05]  /*6080*/  @P3 IMAD.WIDE R2, R0, 0x4, R2 ;  /* 0x0000000400023825 */ /* 0x002fea00078e0202 */
[----:B-----5:R1:W5:Y:S02]  /*6090*/  @P3 LDG.E R32, desc[UR46][R2.64] ;  /* 0x0000002e02203981 */ /* 0x020364000c1e1900 */
[----:B-1----:R-:W2:Y:S02]  /*60a0*/  @!P3 LDC R32, c[0x0][0x8a0] ;  /* 0x00022800ff20bb82 */ /* 0x002ea40000000800 */
.L_x_96:
[----:B-----5:R-:W-:Y:S01]  /*60b0*/  FSETP.NEU.AND P3, PT, R35, RZ, PT ;  /* 0x000000ff2300720b */ /* 0x020fe20003f6d000 */
[----:B------:R-:W-:Y:S01]  /*60c0*/  BSSY B1, `(.L_x_97) ;  /* 0x0000038000017945 */ /* 0x000fe20003800000 */
[----:B------:R-:W-:Y:S01]  /*60d0*/  SEL R3, RZ, 0xffffffff, P2 ;  /* 0xffffffffff037807 */ /* 0x000fe20001000000 */
[----:B------:R-:W-:Y:S01]  /*60e0*/  IMAD.MOV.U32 R43, RZ, RZ, 0x1 ;  /* 0x00000001ff2b7424 */ /* 0x000fe200078e00ff */
[----:B------:R-:W-:Y:S01]  /*60f0*/  @P1 LOP3.LUT P2, RZ, R67, 0xff, RZ, 0xc0, !PT ;  /* 0x000000ff43ff1812 */ /* 0x000fe2000784c0ff */
[----:B------:R-:W-:Y:S01]  /*6100*/  IMAD R34, R30, 0x80, R33 ;  /* 0x000000801e227824 */ /* 0x000fe200078e0221 */
[----:B------:R-:W-:Y:S01]  /*6110*/  @P1 SEL R2, RZ, 0xffffffff, P3 ;  /* 0xffffffffff021807 */ /* 0x000fe20001800000 */
[----:B------:R-:W-:Y:S01]  /*6120*/  IMAD R85, R80, -0x10, R78 ;  /* 0xfffffff050557824 */ /* 0x000fe200078e024e */
[----:B------:R-:W-:Y:S01]  /*6130*/  LEA R87, R30, UR36, 0x3 ;  /* 0x000000241e577c11 */ /* 0x000fe2000f8e18ff */
[----:B------:R-:W-:Y:S01]  /*6140*/  IMAD.MOV.U32 R88, RZ, RZ, RZ ;  /* 0x000000ffff587224 */ /* 0x000fe200078e00ff */
[----:B------:R-:W-:Y:S02]  /*6150*/  @P0 SEL R2, R3, R2, !P2 ;  /* 0x0000000203020207 */ /* 0x000fe40005000000 */
[----:B------:R-:W-:Y:S02]  /*6160*/  CS2R R46, SRZ ;  /* 0x00000000002e7805 */ /* 0x000fe4000001ff00 */
[----:B------:R-:W-:Y:S02]  /*6170*/  SHF.L.U32 R0, R76, 0x1f, RZ ;  /* 0x0000001f4c007819 */ /* 0x000fe400000006ff */
[----:B------:R-:W-:Y:S02]  /*6180*/  CS2R R44, SRZ ;  /* 0x00000000002c7805 */ /* 0x000fe4000001ff00 */
[----:B------:R-:W-:Y:S02]  /*6190*/  @P1 LOP3.LUT R2, R2, 0x1, RZ, 0xc0, !PT ;  /* 0x0000000102021812 */ /* 0x000fe400078ec0ff */
[----:B------:R-:W-:Y:S02]  /*61a0*/  CS2R R50, SRZ ;  /* 0x0000000000327805 */ /* 0x000fe4000001ff00 */
[----:B------:R-:W-:Y:S02]  /*61b0*/  PLOP3.LUT P2, PT, PT, PT, UP1, 0x80, 0x8 ;  /* 0x000000000008781c */ /* 0x000fe40003f4f018 */
[----:B------:R-:W-:Y:S02]  /*61c0*/  CS2R R48, SRZ ;  /* 0x0000000000307805 */ /* 0x000fe4000001ff00 */
[----:B------:R-:W-:Y:S02]  /*61d0*/  ISETP.NE.U32.OR P5, PT, R2, 0x1, !P1 ;  /* 0x000000010200780c */ /* 0x000fe40004fa5470 */
[----:B------:R-:W-:Y:S02]  /*61e0*/  CS2R R54, SRZ ;  /* 0x0000000000367805 */ /* 0x000fe4000001ff00 */
[----:B------:R-:W-:Y:S02]  /*61f0*/  LOP3.LUT P4, R83, R67, 0xff, RZ, 0xc0, !PT ;  /* 0x000000ff43537812 */ /* 0x000fe4000788c0ff */
[----:B------:R-:W-:Y:S02]  /*6200*/  CS2R R52, SRZ ;  /* 0x0000000000347805 */ /* 0x000fe4000001ff00 */
[----:B------:R-:W-:Y:S02]  /*6210*/  SEL R2, RZ, 0xffffffff, P3 ;  /* 0xffffffffff027807 */ /* 0x000fe40001800000 */
[----:B------:R-:W-:Y:S02]  /*6220*/  CS2R R58, SRZ ;  /* 0x00000000003a7805 */ /* 0x000fe4000001ff00 */
[----:B------:R-:W-:Y:S02]  /*6230*/  P2R R86, PR, RZ, 0x20 ;  /* 0x00000020ff567803 */ /* 0x000fe40000000000 */
[----:B------:R-:W-:Y:S02]  /*6240*/  CS2R R56, SRZ ;  /* 0x0000000000387805 */ /* 0x000fe4000001ff00 */
[----:B------:R-:W-:Y:S02]  /*6250*/  @P2 SEL R2, R3, R2, !P4 ;  /* 0x0000000203022207 */ /* 0x000fe40006000000 */
[----:B------:R-:W-:Y:S02]  /*6260*/  @P5 SHF.L.U32 R4, RZ, 0x1f, RZ ;  /* 0x0000001fff045819 */ /* 0x000fe400000006ff */
[----:B------:R-:W-:Y:S02]  /*6270*/  LOP3.LUT R2, R2, 0x1, RZ, 0xc0, !PT ;  /* 0x0000000102027812 */ /* 0x000fe400078ec0ff */
[----:B------:R-:W1:Y:S02]  /*6280*/  @P5 SYNCS.PHASECHK.TRANS64.TRYWAIT P1, [UR36+0x30], R4 ;  /* 0x00003004ff0055a7 */ /* 0x000e640008021124 */
[----:B------:R-:W-:Y:S04]  /*6290*/  ISETP.NE.U32.AND P2, PT, R2, 0x1, PT ;  /* 0x000000010200780c */ /* 0x000fe80003f45070 */
[----:B------:R-:W-:Y:S01]  /*62a0*/  P2R R89, PR, RZ, 0x4 ;  /* 0x00000004ff597803 */ /* 0x000fe20000000000 */
[----:B------:R3:W4:Y:S01]  /*62b0*/  SYNCS.PHASECHK.TRANS64.TRYWAIT P0, [R87+URZ+0xa0], R0 ;  /* 0x0000a000570075a7 */ /* 0x00072200080011ff */
[----:B-1----:R-:W-:Y:S01]  /*62c0*/  @P5 SEL R43, RZ, 0x1, !P1 ;  /* 0x00000001ff2b5807 */ /* 0x002fe20004800000 */
[----:B---3--:R-:W-:Y:S06]  /*62d0*/  @!P5 BRA `(.L_x_98) ;  /* 0x000000000058d947 */ /* 0x008fec0003800000 */
[----:B------:R-:W-:Y:S01]  /*62e0*/  IMAD.MOV.U32 R47, RZ, RZ, RZ ;  /* 0x000000ffff2f7224 */ /* 0x000fe200078e00ff */
[----:B------:R-:W-:Y:S01]  /*62f0*/  ISETP.NE.AND P1, PT, R43, RZ, PT ;  /* 0x000000ff2b00720c */ /* 0x000fe20003f25270 */
[----:B------:R-:W-:Y:S01]  /*6300*/  BSSY B0, `(.L_x_99) ;  /* 0x000000c000007945 */ /* 0x000fe20003800000 */
[----:B------:R-:W-:Y:S02]  /*6310*/  CS2R R58, SRZ ;  /* 0x00000000003a7805 */ /* 0x000fe4000001ff00 */
[----:B------:R-:W-:Y:S02]  /*6320*/  CS2R R56, SRZ ;  /* 0x0000000000387805 */ /* 0x000fe4000001ff00 */
[----:B------:R-:W-:Y:S02]  /*6330*/  CS2R R54, SRZ ;  /* 0x0000000000367805 */ /* 0x000fe4000001ff00 */
[----:B------:R-:W-:Y:S02]  /*6340*/  CS2R R52, SRZ ;  /* 0x0000000000347805 */ /* 0x000fe4000001ff00 */
[----:B------:R-:W-:Y:S02]  /*6350*/  CS2R R50, SRZ ;  /* 0x0000000000327805 */ /* 0x000fe4000001ff00 */
[----:B------:R-:W-:Y:S02]  /*6360*/  CS2R R48, SRZ ;  /* 0x0000000000307805 */ /* 0x000fe4000001ff00 */
[----:B------:R-:W-:Y:S01]  /*6370*/  CS2R R44, SRZ ;  /* 0x00000000002c7805 */ /* 0x000fe2000001ff00 */
[----:B------:R-:W-:Y:S06]  /*6380*/  @P1 BRA `(.L_x_100) ;  /* 0x00000000000c1947 */ /* 0x000fec0003800000 */
[----:B------:R-:W-:Y:S04]  /*6390*/  SHF.L.U32 R3, RZ, 0x1f, RZ ;  /* 0x0000001fff037819 */ /* 0x000fe800000006ff */
[----:B------:R-:W1:Y:S02]  /*63a0*/  SYNCS.PHASECHK.TRANS64.TRYWAIT P1, [UR36+0x30], R3 ;  /* 0x00003003ff0075a7 */ /* 0x000e640008021124 */
[----:B-1----:R-:W-:Y:S05]  /*63b0*/  @!P1 BRA `(.L_x_101) ;  /* 0x0000005800589947 */ /* 0x002fea0003800000 */
.L_x_100:
[----:B------:R-:W-:Y:S05]  /*63c0*/  BSYNC B0 ;  /* 0x0000000000007941 */ /* 0x000fea0003800000 */
.L_x_99:
[----:B------:R-:W-:Y:S01]  /*63d0*/  ISETP.NE.AND P1, PT, R89, RZ, PT ;  /* 0x000000ff5900720c */ /* 0x000fe20003f25270 */
[----:B------:R-:W-:Y:S11]  /*63e0*/  HFMA2 R88, -RZ, RZ, 0, 5.9604644775390625e-08 ;  /* 0x00000001ff587431 */ /* 0x000ff600000001ff */
[----:B------:R-:W-:Y:S01]  /*63f0*/  @!UPT UIADD3 URZ, UPT, UPT, URZ, URZ, URZ ;  /* 0x000000fffffff290 */ /* 0x000fe2000fffe0ff */
[----:B------:R3:W1:Y:S04]  /*6400*/  @P1 LDS.128 R56, [R79] ;  /* 0x000000004f381984 */ /* 0x0006680000000c00 */
[----:B------:R3:W1:Y:S04]  /*6410*/  @P1 LDS.128 R52, [R78+0x10] ;  /* 0x000010004e341984 */ /* 0x0006680000000c00 */
[----:B------:R3:W1:Y:S04]  /*6420*/  @P1 LDS.128 R48, [R77+0x20] ;  /* 0x000020004d301984 */ /* 0x0006680000000c00 */
[----:B------:R3:W1:Y:S02]  /*6430*/  @P1 LDS.128 R44, [R85+0x30] ;  /* 0x00003000552c1984 */ /* 0x0006640000000c00 */
.L_x_98:
[----:B------:R-:W-:Y:S05]  /*6440*/  BSYNC B1 ;  /* 0x0000000000017941 */ /* 0x000fea0003800000 */
.L_x_97:
[----:B-1----:R-:W-:Y:S04]  /*6450*/  SHF.R.U32.HI R3, RZ, 0x15, R34 ;  /* 0x00000015ff037819 */ /* 0x002fe80000011622 */
[----:B------:R-:W-:Y:S01]  /*6460*/  LOP3.LUT P1, RZ, R3, 0x3, R72, 0x48, !PT ;  /* 0x0000000303ff7812 */ /* 0x000fe20007824848 */
[----:B------:R-:W-:Y:S01]  /*6470*/  @!UPT UIADD3 URZ, UPT, UPT, URZ, URZ, URZ ;  /* 0x000000fffffff290 */ /* 0x000fe2000fffe0ff */
[----:B----4-:R-:W-:Y:S11]  /*6480*/  @P0 BRA `(.L_x_102) ;  /* 0x0000000000080947 */ /* 0x010ff60003800000 */
[----:B------:R-:W1:Y:S02]  /*6490*/  SYNCS.PHASECHK.TRANS64.TRYWAIT P0, [R87+URZ+0xa0], R0 ;  /* 0x0000a000570075a7 */ /* 0x000e6400080011ff */
[----:B-1----:R-:W-:Y:S05]  /*64a0*/  @!P0 BRA `(.L_x_103) ;  /* 0x0000005800348947 */ /* 0x002fea0003800000 */
.L_x_102:
[----:B------:R-:W-:Y:S05]  /*64b0*/  @!P1 BRA `(.L_x_104) ;  /* 0x0000000000409947 */ /* 0x000fea0003800000 */
[----:B------:R-:W4:Y:S01]  /*64c0*/  LDCU.64 UR8, c[0x4][0x70] ;  /* 0x01000e00ff0877ac */ /* 0x000f220008000a00 */
[----:B------:R-:W-:Y:S01]  /*64d0*/  MOV R3, 0x0 ;  /* 0x0000000000037802 */ /* 0x000fe20000000f00 */
[----:B------:R-:W-:Y:S02]  /*64e0*/  HFMA2 R12, -RZ, RZ, 0, 5.9604644775390625e-08 ;  /* 0x00000001ff0c7431 */ /* 0x000fe400000001ff */
[----:B------:R-:W-:Y:S02]  /*64f0*/  IMAD.MOV.U32 R8, RZ, RZ, 0x192 ;  /* 0x00000192ff087424 */ /* 0x000fe400078e00ff */
[----:B------:R-:W-:Y:S01]  /*6500*/  IMAD.MOV.U32 R13, RZ, RZ, RZ ;  /* 0x000000ffff0d7224 */ /* 0x000fe200078e00ff */
[----:B------:R-:W5:Y:S01]  /*6510*/  LDCU.64 UR6, c[0x4][0x78] ;  /* 0x01000f00ff0677ac */ /* 0x000f620008000a00 */
[----:B------:R-:W1:Y:S01]  /*6520*/  LDC.64 R2, c[0x4][R3] ;  /* 0x0100000003027b82 */ /* 0x000e620000000a00 */
[----:B------:R-:W2:Y:S01]  /*6530*/  LDCU.64 UR4, c[0x4][0x10] ;  /* 0x01000200ff0477ac */ /* 0x000ea20008000a00 */
[----:B----4-:R-:W-:Y:S01]  /*6540*/  MOV R5, UR9 ;  /* 0x0000000900057c02 */ /* 0x010fe20008000f00 */
[----:B------:R-:W-:Y:S01]  /*6550*/  IMAD.U32 R4, RZ, RZ, UR8 ;  /* 0x00000008ff047e24 */ /* 0x000fe2000f8e00ff */
[----:B-----5:R-:W-:Y:S01]  /*6560*/  MOV R7, UR7 ;  /* 0x0000000700077c02 */ /* 0x020fe20008000f00 */
[----:B------:R-:W-:Y:S01]  /*6570*/  IMAD.U32 R6, RZ, RZ, UR6 ;  /* 0x00000006ff067e24 */ /* 0x000fe2000f8e00ff */
[----:B--2---:R-:W-:Y:S01]  /*6580*/  MOV R11, UR5 ;  /* 0x00000005000b7c02 */ /* 0x004fe20008000f00 */
[----:B------:R-:W-:Y:S02]  /*6590*/  IMAD.U32 R10, RZ, RZ, UR4 ;  /* 0x00000004ff0a7e24 */ /* 0x000fe4000f8e00ff */
[----:B------:R-:W-:Y:S07]  /*65a0*/  LEPC R20, `(.L_x_104) ;  /* 0x000000001014794e */ /* 0x000fee0000000000 */
[----:B-1-3--:R-:W-:Y:S05]  /*65b0*/  CALL.ABS.NOINC R2 ;  /* 0x0000000002007343 */ /* 0x00afea0003c00000 */
.L_x_104:
[----:B------:R-:W-:Y:S01]  /*65c0*/  LOP3.LUT R20, R56, 0xffffe000, RZ, 0xc0, !PT ;  /* 0xffffe00038147812 */ /* 0x000fe200078ec0ff */
[----:B------:R-:W-:Y:S05]  /*65d0*/  WARPSYNC.ALL ;  /* 0x0000000000007948 */ /* 0x000fea0003800000 */
[----:B------:R-:W-:Y:S01]  /*65e0*/  R2UR UR4, R34 ;  /* 0x00000000220472ca */ /* 0x000fe200000e0000 */
[----:B------:R-:W-:Y:S01]  /*65f0*/  BSSY.RECONVERGENT B0, `(.L_x_105) ;  /* 0x0000058000007945 */ /* 0x000fe20003800200 */
[----:B------:R-:W-:Y:S02]  /*6600*/  LOP3.LUT R21, R57, 0xffffe000, RZ, 0xc0, !PT ;  /* 0xffffe00039157812 */ /* 0x000fe400078ec0ff */
[----:B------:R-:W-:Y:S02]  /*6610*/  LOP3.LUT R40, R58, 0xffffe000, RZ, 0xc0, !PT ;  /* 0xffffe0003a287812 */ /* 0x000fe400078ec0ff */
[----:B------:R-:W-:Y:S02]  /*6620*/  LOP3.LUT R41, R52, 0xffffe000, RZ, 0xc0, !PT ;  /* 0xffffe00034297812 */ /* 0x000fe400078ec0ff */
[----:B------:R-:W-:Y:S05]  /*6630*/  ISETP.NE.AND P0, PT, R81, RZ, PT ;  /* 0x000000ff5100720c */ /* 0x000fea0003f05270 */
[----:B------:R-:W1:Y:S02]  /*6640*/  LDTM.x16 R4, tmem[UR4] ;  /* 0x00000004000479ee */ /* 0x000e640008240000 */
[C---:B-12---:R-:W-:Y:S01]  /*6650*/  FMUL R0, R32.reuse, R4 ;  /* 0x0000000420007220 */ /* 0x046fe20000400000 */
[C---:B------:R-:W-:Y:S01]  /*6660*/  FMUL R2, R32.reuse, R5 ;  /* 0x0000000520027220 */ /* 0x040fe20000400000 */
[C---:B------:R-:W-:Y:S01]  /*6670*/  FMUL R3, R32.reuse, R6 ;  /* 0x0000000620037220 */ /* 0x040fe20000400000 */
[----:B------:R-:W-:Y:S01]  /*6680*/  FMUL R7, R32, R7 ;  /* 0x0000000720077220 */ /* 0x000fe20000400000 */
[----:B------:R-:W-:Y:S01]  /*6690*/  FFMA R36, R35, R20, R0 ;  /* 0x0000001423247223 */ /* 0x000fe20000000000 */
[----:B------:R-:W-:Y:S01]  /*66a0*/  LOP3.LUT R20, R59, 0xffffe000, RZ, 0xc0, !PT ;  /* 0xffffe0003b147812 */ /* 0x000fe200078ec0ff */
[C---:B------:R-:W-:Y:S01]  /*66b0*/  FFMA R37, R35.reuse, R21, R2 ;  /* 0x0000001523257223 */ /* 0x040fe20000000002 */
[----:B------:R-:W-:Y:S01]  /*66c0*/  LOP3.LUT R21, R54, 0xffffe000, RZ, 0xc0, !PT ;  /* 0xffffe00036157812 */ /* 0x000fe200078ec0ff */
[----:B------:R-:W-:Y:S01]  /*66d0*/  FFMA R38, R35, R40, R3 ;  /* 0x0000002823267223 */ /* 0x000fe20000000003 */
[----:B------:R-:W-:Y:S01]  /*66e0*/  LOP3.LUT R40, R53, 0xffffe000, RZ, 0xc0, !PT ;  /* 0xffffe00035287812 */ /* 0x000fe200078ec0ff */
[----:B------:R-:W-:Y:S01]  /*66f0*/  FFMA R39, R35, R20, R7 ;  /* 0x0000001423277223 */ /* 0x000fe20000000007 */
[----:B------:R-:W-:Y:S01]  /*6700*/  LOP3.LUT R20, R55, 0xffffe000, RZ, 0xc0, !PT ;  /* 0xffffe00037147812 */ /* 0x000fe200078ec0ff */
[C---:B------:R-:W-:Y:S01]  /*6710*/  FMUL R4, R32.reuse, R8 ;  /* 0x0000000820047220 */ /* 0x040fe20000400000 */
[----:B------:R-:W-:Y:S01]  /*6720*/  F2FP.TF32.F32.PACK_B R36, R36 ;  /* 0x00000024ff24723e */ /* 0x000fe200024050ff */
[C---:B------:R-:W-:Y:S01]  /*6730*/  FMUL R5, R32.reuse, R9 ;  /* 0x0000000920057220 */ /* 0x040fe20000400000 */
[----:B------:R-:W-:Y:S01]  /*6740*/  F2FP.TF32.F32.PACK_B R37, R37 ;  /* 0x00000025ff25723e */ /* 0x000fe200024050ff */
[C---:B------:R-:W-:Y:S01]  /*6750*/  FMUL R6, R32.reuse, R10 ;  /* 0x0000000a20067220 */ /* 0x040fe20000400000 */
[----:B------:R-:W-:Y:S01]  /*6760*/  FMUL R11, R32, R11 ;  /* 0x0000000b200b7220 */ /* 0x000fe20000400000 */
[----:B------:R-:W-:Y:S01]  /*6770*/  F2FP.TF32.F32.PACK_B R38, R38 ;  /* 0x00000026ff26723e */ /* 0x000fe200024050ff */
[C---:B------:R-:W-:Y:S01]  /*6780*/  FFMA R4, R35.reuse, R41, R4 ;  /* 0x0000002923047223 */ /* 0x040fe20000000004 */
[----:B------:R-:W-:Y:S01]  /*6790*/  F2FP.TF32.F32.PACK_B R39, R39 ;  /* 0x00000027ff27723e */ /* 0x000fe200024050ff */
[C---:B------:R-:W-:Y:S01]  /*67a0*/  FFMA R5, R35.reuse, R40, R5 ;  /* 0x0000002823057223 */ /* 0x040fe20000000005 */
[C---:B------:R-:W-:Y:S01]  /*67b0*/  FFMA R6, R35.reuse, R21, R6 ;  /* 0x0000001523067223 */ /* 0x040fe20000000006 */
[----:B------:R-:W-:Y:S01]  /*67c0*/  FFMA R7, R35, R20, R11 ;  /* 0x0000001423077223 */ /* 0x000fe2000000000b */
[----:B------:R-:W-:Y:S01]  /*67d0*/  LOP3.LUT R41, R48, 0xffffe000, RZ, 0xc0, !PT ;  /* 0xffffe00030297812 */ /* 0x000fe200078ec0ff */
[----:B------:R1:W-:Y:S01]  /*67e0*/  STS.128 [R79], R36 ;  /* 0x000000244f007388 */ /* 0x0003e20000000c00 */
[----:B------:R-:W-:Y:S01]  /*67f0*/  LOP3.LUT R40, R49, 0xffffe000, RZ, 0xc0, !PT ;  /* 0xffffe00031287812 */ /* 0x000fe200078ec0ff */
[C---:B------:R-:W-:Y:S01]  /*6800*/  FMUL R8, R32.reuse, R12 ;  /* 0x0000000c20087220 */ /* 0x040fe20000400000 */
[----:B------:R-:W-:Y:S01]  /*6810*/  FMUL R9, R32, R13 ;  /* 0x0000000d20097220 */ /* 0x000fe20000400000 */
[----:B------:R-:W-:Y:S01]  /*6820*/  LOP3.LUT R21, R50, 0xffffe000, RZ, 0xc0, !PT ;  /* 0xffffe00032157812 */ /* 0x000fe200078ec0ff */
[C---:B------:R-:W-:Y:S01]  /*6830*/  FMUL R10, R32.reuse, R14 ;  /* 0x0000000e200a7220 */ /* 0x040fe20000400000 */
[----:B------:R-:W-:Y:S01]  /*6840*/  LOP3.LUT R20, R51, 0xffffe000, RZ, 0xc0, !PT ;  /* 0xffffe00033147812 */ /* 0x000fe200078ec0ff */
[----:B------:R-:W-:Y:S01]  /*6850*/  FMUL R15, R32, R15 ;  /* 0x0000000f200f7220 */ /* 0x000fe20000400000 */
[----:B------:R-:W-:Y:S01]  /*6860*/  F2FP.TF32.F32.PACK_B R4, R4 ;  /* 0x00000004ff04723e */ /* 0x000fe200024050ff */
[C---:B------:R-:W-:Y:S01]  /*6870*/  FFMA R8, R35.reuse, R41, R8 ;  /* 0x0000002923087223 */ /* 0x040fe20000000008 */
[----:B------:R-:W-:Y:S01]  /*6880*/  F2FP.TF32.F32.PACK_B R5, R5 ;  /* 0x00000005ff05723e */ /* 0x000fe200024050ff */
[C---:B------:R-:W-:Y:S01]  /*6890*/  FFMA R9, R35.reuse, R40, R9 ;  /* 0x0000002823097223 */ /* 0x040fe20000000009 */
[----:B------:R-:W-:Y:S01]  /*68a0*/  F2FP.TF32.F32.PACK_B R6, R6 ;  /* 0x00000006ff06723e */ /* 0x000fe200024050ff */
[C---:B------:R-:W-:Y:S01]  /*68b0*/  FFMA R10, R35.reuse, R21, R10 ;  /* 0x00000015230a7223 */ /* 0x040fe2000000000a */
[----:B------:R-:W-:Y:S01]  /*68c0*/  F2FP.TF32.F32.PACK_B R7, R7 ;  /* 0x00000007ff07723e */ /* 0x000fe200024050ff */
[----:B------:R-:W-:Y:S01]  /*68d0*/  FFMA R11, R35, R20, R15 ;  /* 0x00000014230b7223 */ /* 0x000fe2000000000f */
[----:B------:R-:W-:Y:S01]  /*68e0*/  LOP3.LUT R41, R44, 0xffffe000, RZ, 0xc0, !PT ;  /* 0xffffe0002c297812 */ /* 0x000fe200078ec0ff */
[C---:B------:R-:W-:Y:S01]  /*68f0*/  FMUL R12, R32.reuse, R16 ;  /* 0x00000010200c7220 */ /* 0x040fe20000400000 */
[----:B------:R-:W-:Y:S01]  /*6900*/  LOP3.LUT R40, R45, 0xffffe000, RZ, 0xc0, !PT ;  /* 0xffffe0002d287812 */ /* 0x000fe200078ec0ff */
[----:B------:R1:W-:Y:S01]  /*6910*/  STS.128 [R78+0x10], R4 ;  /* 0x000010044e007388 */ /* 0x0003e20000000c00 */
        /* <DEDUP_REMOVED lines=13> */
[----:B------:R-:W-:Y:S02]  /*69f0*/  F2FP.TF32.F32.PACK_B R12, R12 ;  /* 0x0000000cff0c723e */ /* 0x000fe400024050ff */
[----:B------:R-:W-:Y:S01]  /*6a00*/  F2FP.TF32.F32.PACK_B R13, R13 ;  /* 0x0000000dff0d723e */ /* 0x000fe200024050ff */
[----:B------:R1:W-:Y:S01]  /*6a10*/  STS.128 [R77+0x20], R8 ;  /* 0x000020084d007388 */ /* 0x0003e20000000c00 */
[----:B------:R-:W-:Y:S02]  /*6a20*/  F2FP.TF32.F32.PACK_B R14, R14 ;  /* 0x0000000eff0e723e */ /* 0x000fe400024050ff */
[----:B------:R-:W-:Y:S05]  /*6a30*/  F2FP.TF32.F32.PACK_B R15, R15 ;  /* 0x0000000fff0f723e */ /* 0x000fea00024050ff */
[----:B------:R1:W-:Y:S01]  /*6a40*/  STS.128 [R85+0x30], R12 ;  /* 0x0000300c55007388 */ /* 0x0003e20000000c00 */
[----:B------:R-:W-:Y:S01]  /*6a50*/  @!PT LDS RZ, [RZ] ;  /* 0x00000000fffff984 */ /* 0x000fe20000000800 */
[----:B------:R-:W-:Y:S01]  /*6a60*/  @!PT LDS RZ, [RZ] ;  /* 0x00000000fffff984 */ /* 0x000fe20000000800 */
[----:B------:R-:W-:Y:S01]  /*6a70*/  @!PT LDS RZ, [RZ] ;  /* 0x00000000fffff984 */ /* 0x000fe20000000800 */
[----:B------:R-:W-:Y:S01]  /*6a80*/  @!PT LDS RZ, [RZ] ;  /* 0x00000000fffff984 */ /* 0x000fe20000000800 */
[----:B------:R2:W-:Y:S07]  /*6a90*/  MEMBAR.ALL.CTA ;  /* 0x0000000000007992 */ /* 0x0005ee0000008000 */
[----:B--2---:R-:W2:Y:S02]  /*6aa0*/  FENCE.VIEW.ASYNC.S ;  /* 0x00000000000073c6 */ /* 0x004ea40000000000 */
[----:B--2---:R-:W-:Y:S06]  /*6ab0*/  BAR.SYNC.DEFER_BLOCKING 0x1, 0x80 ;  /* 0x0042000000007b1d */ /* 0x004fec0000010000 */
[----:B------:R-:W-:Y:S05]  /*6ac0*/  @P0 BRA `(.L_x_106) ;  /* 0x0000000000280947 */ /* 0x000fea0003800000 */
[----:B------:R-:W-:Y:S02]  /*6ad0*/  UIADD3 UR4, UPT, UPT, UR36, 0x200, URZ ;  /* 0x0000020024047890 */ /* 0x000fe4000fffe0ff */
[----:B------:R-:W-:Y:S01]  /*6ae0*/  UIADD3 UR6, UP0, UPT, UR50, 0x680, URZ ;  /* 0x0000068032067890 */ /* 0x000fe2000ff1e0ff */
[----:B------:R-:W-:Y:S03]  /*6af0*/  UMOV UR43, UR52 ;  /* 0x00000034002b7c82 */ /* 0x000fe60008000000 */
[----:B------:R-:W-:Y:S01]  /*6b00*/  MOV R73, UR4 ;  /* 0x0000000400497c02 */ /* 0x000fe20008000f00 */
[----:B------:R-:W-:Y:S03]  /*6b10*/  UIADD3.X UR7, UPT, UPT, URZ, UR51, URZ, UP0, !UPT ;  /* 0x00000033ff077290 */ /* 0x000fe600087fe4ff */
[----:B------:R-:W-:Y:S11]  /*6b20*/  R2UR UR40, R73 ;  /* 0x00000000492872ca */ /* 0x000ff600000e0000 */
[----:B------:R-:W-:Y:S02]  /*6b30*/  @!UPT UIADD3 URZ, UPT, UPT, URZ, URZ, URZ ;  /* 0x000000fffffff290 */ /* 0x000fe4000fffe0ff */
[----:B------:R2:W-:Y:S01]  /*6b40*/  UTMASTG.3D [UR40], [UR6] ;  /* 0x00000028060073b5 */ /* 0x0005e20008010000 */
[----:B------:R0:W-:Y:S01]  /*6b50*/  UTMACMDFLUSH ;  /* 0x00000000000079b7 */ /* 0x0001e20000000000 */
[----:B--2---:R-:W-:Y:S04]  /*6b60*/  DEPBAR.LE SB0, 0x1 ;  /* 0x000080400000791a */ /* 0x004fe80000000000 */
.L_x_106:
[----:B------:R-:W-:Y:S05]  /*6b70*/  BSYNC.RECONVERGENT B0 ;  /* 0x0000000000007941 */ /* 0x000fea0003800200 */
.L_x_105:
[----:B------:R-:W-:Y:S01]  /*6b80*/  BAR.SYNC.DEFER_BLOCKING 0x1, 0x80 ;  /* 0x0042000000007b1d */ /* 0x000fe20000010000 */
[----:B------:R-:W-:Y:S01]  /*6b90*/  ISETP.NE.AND P1, PT, R86, RZ, PT ;  /* 0x000000ff5600720c */ /* 0x000fe20003f25270 */
[----:B------:R-:W-:Y:S01]  /*6ba0*/  UISETP.NE.AND UP0, UPT, UR48, URZ, UPT ;  /* 0x000000ff3000728c */ /* 0x000fe2000bf05270 */
[----:B------:R-:W-:Y:S11]  /*6bb0*/  LEA R3, R88, UR36, 0x3 ;  /* 0x0000002458037c11 */ /* 0x000ff6000f8e18ff */
[----:B------:R-:W-:Y:S01]  /*6bc0*/  @P1 SHF.L.U32 R2, RZ, 0x1f, RZ ;  /* 0x0000001fff021819 */ /* 0x000fe200000006ff */
[----:B------:R-:W-:Y:S06]  /*6bd0*/  BRA.U !UP0, `(.L_x_107) ;  /* 0x0000000108247547 */ /* 0x000fec000b800000 */
[----:B-1----:R-:W-:Y:S01]  /*6be0*/  IMAD.U32 R5, RZ, RZ, UR53 ;  /* 0x00000035ff057e24 */ /* 0x002fe2000f8e00ff */
[----:B------:R-:W-:Y:S01]  /*6bf0*/  MOV R0, UR37 ;  /* 0x0000002500007c02 */ /* 0x000fe20008000f00 */
[----:B------:R-:W-:Y:S03]  /*6c00*/  UIADD3 UR53, UPT, UPT, UR53, 0x1, URZ ;  /* 0x0000000135357890 */ /* 0x000fe6000fffe0ff */
[----:B------:R-:W-:Y:S01]  /*6c10*/  @P1 LEA R5, R5, UR36, 0x3 ;  /* 0x0000002405051c11 */ /* 0x000fe2000f8e18ff */
[----:B------:R-:W-:Y:S04]  /*6c20*/  UISETP.NE.AND UP0, UPT, UR53, 0x4, UPT ;  /* 0x000000043500788c */ /* 0x000fe8000bf05270 */
[----:B------:R-:W-:Y:S01]  /*6c30*/  @P1 VIADD R5, R5, 0x50 ;  /* 0x0000005005051836 */ /* 0x000fe20000000000 */
[----:B------:R-:W-:Y:S04]  /*6c40*/  USEL UR53, UR53, URZ, UP0 ;  /* 0x000000ff35357287 */ /* 0x000fe80008000000 */
[----:B------:R-:W-:Y:S04]  /*6c50*/  @P1 PRMT R0, R0, 0x654, R5 ;  /* 0x0000065400001816 */ /* 0x000fe80000000005 */
[----:B------:R2:W-:Y:S04]  /*6c60*/  @P1 SYNCS.ARRIVE.TRANS64.RED.A1T0 RZ, [R0+URZ], RZ ;  /* 0x000000ff00ff19a7 */ /* 0x0005e800081004ff */
.L_x_107:
[----:B------:R-:W4:Y:S01]  /*6c70*/  @P1 SYNCS.PHASECHK.TRANS64.TRYWAIT P0, [R3+URZ+0x30], R2 ;  /* 0x00003002030015a7 */ /* 0x000f2200080011ff */
[----:B------:R-:W-:Y:S01]  /*6c80*/  BSSY B1, `(.L_x_108) ;  /* 0x0000016000017945 */ /* 0x000fe20003800000 */
[----:B----4-:R-:W-:Y:S03]  /*6c90*/  @P1 SEL R43, RZ, 0x1, !P0 ;  /* 0x00000001ff2b1807 */ /* 0x010fe60004000000 */
[----:B------:R-:W-:Y:S05]  /*6ca0*/  @!P1 BRA `(.L_x_109) ;  /* 0x00000000004c9947 */ /* 0x000fea0003800000 */
[----:B------:R-:W-:Y:S01]  /*6cb0*/  ISETP.NE.AND P0, PT, R43, RZ, PT ;  /* 0x000000ff2b00720c */ /* 0x000fe20003f05270 */
[----:B------:R-:W-:Y:S01]  /*6cc0*/  BSSY B0, `(.L_x_110) ;  /* 0x000000b000007945 */ /* 0x000fe20003800000 */
[----:B------:R-:W-:Y:S11]  /*6cd0*/  ISETP.NE.AND P1, PT, R89, RZ, PT ;  /* 0x000000ff5900720c */ /* 0x000ff60003f25270 */
[----:B------:R-:W-:Y:S02]  /*6ce0*/  @!UPT UIADD3 URZ, UPT, UPT, URZ, URZ, URZ ;  /* 0x000000fffffff290 */ /* 0x000fe4000fffe0ff */
[C---:B-1----:R-:W-:Y:S01]  /*6cf0*/  @P1 IMAD R6, R88.reuse, 0x2000, R79 ;  /* 0x0000200058061824 */ /* 0x042fe200078e024f */
[C---:B------:R-:W-:Y:S01]  /*6d00*/  @P1 LEA R4, R88.reuse, R77, 0xd ;  /* 0x0000004d58041211 */ /* 0x040fe200078e68ff */
[C---:B------:R-:W-:Y:S02]  /*6d10*/  @P1 IMAD R5, R88.reuse, 0x2000, R78 ;  /* 0x0000200058051824 */ /* 0x040fe400078e024e */
[----:B------:R-:W-:Y:S01]  /*6d20*/  @P1 IMAD R2, R88, 0x2000, R85 ;  /* 0x0000200058021824 */ /* 0x000fe200078e0255 */
[----:B------:R-:W-:Y:S06]  /*6d30*/  @P0 BRA `(.L_x_111) ;  /* 0x00000000000c0947 */ /* 0x000fec0003800000 */
[----:B--2---:R-:W-:Y:S04]  /*6d40*/  SHF.L.U32 R0, RZ, 0x1f, RZ ;  /* 0x0000001fff007819 */ /* 0x004fe800000006ff */
[----:B------:R-:W1:Y:S02]  /*6d50*/  SYNCS.PHASECHK.TRANS64.TRYWAIT P0, [R3+URZ+0x30], R0 ;  /* 0x00003000030075a7 */ /* 0x000e6400080011ff */
[----:B-1----:R-:W-:Y:S05]  /*6d60*/  @!P0 BRA `(.L_x_112) ;  /* 0x0000005000188947 */ /* 0x002fea0003800000 */
.L_x_111:
[----:B------:R-:W-:Y:S05]  /*6d70*/  BSYNC B0 ;  /* 0x0000000000007941 */ /* 0x000fea0003800000 */
.L_x_110:
[----:B------:R-:W-:Y:S02]  /*6d80*/  ISETP.NE.AND P0, PT, R89, RZ, PT ;  /* 0x000000ff5900720c */ /* 0x000fe40003f05270 */
[----:B------:R-:W-:Y:S11]  /*6d90*/  IADD3 R88, PT, PT, R88, 0x1, RZ ;  /* 0x0000000158587810 */ /* 0x000ff60007ffe0ff */
[----:B------:R4:W1:Y:S04]  /*6da0*/  @P0 LDS.128 R56, [R6] ;  /* 0x0000000006380984 */ /* 0x0008680000000c00 */
[----:B------:R4:W1:Y:S04]  /*6db0*/  @P0 LDS.128 R52, [R5+0x10] ;  /* 0x0000100005340984 */ /* 0x0008680000000c00 */
[----:B------:R4:W1:Y:S04]  /*6dc0*/  @P0 LDS.128 R48, [R4+0x20] ;  /* 0x0000200004300984 */ /* 0x0008680000000c00 */
[----:B------:R4:W1:Y:S02]  /*6dd0*/  @P0 LDS.128 R44, [R2+0x30] ;  /* 0x00003000022c0984 */ /* 0x0008640000000c00 */
.L_x_109:
[----:B------:R-:W-:Y:S05]  /*6de0*/  BSYNC B1 ;  /* 0x0000000000017941 */ /* 0x000fea0003800000 */
.L_x_108:
[----:B-1----:R-:W-:Y:S05]  /*6df0*/  VIADD R3, R34, 0x10 ;  /* 0x0000001022037836 */ /* 0x002fea0000000000 */
[----:B------:R-:W-:Y:S04]  /*6e00*/  SHF.R.U32.HI R3, RZ, 0x15, R3 ;  /* 0x00000015ff037819 */ /* 0x000fe80000011603 */
[----:B------:R-:W-:Y:S11]  /*6e10*/  LOP3.LUT P0, RZ, R3, 0x3, R72, 0x48, !PT ;  /* 0x0000000303ff7812 */ /* 0x000ff60007804848 */
[----:B------:R-:W-:Y:S02]  /*6e20*/  @!UPT UIADD3 URZ, UPT, UPT, URZ, URZ, URZ ;  /* 0x000000fffffff290 */ /* 0x000fe4000fffe0ff */
[----:B------:R-:W-:Y:S05]  /*6e30*/  @!P0 BRA `(.L_x_113) ;  /* 0x0000000000408947 */ /* 0x000fea0003800000 */
[----:B------:R-:W1:Y:S01]  /*6e40*/  LDCU.64 UR8, c[0x4][0x70] ;  /* 0x01000e00ff0877ac */ /* 0x000e620008000a00 */
[----:B------:R-:W-:Y:S01]  /*6e50*/  MOV R3, 0x0 ;  /* 0x0000000000037802 */ /* 0x000fe20000000f00 */
[----:B------:R-:W-:Y:S02]  /*6e60*/  HFMA2 R12, -RZ, RZ, 0, 5.9604644775390625e-08 ;  /* 0x00000001ff0c7431 */ /* 0x000fe400000001ff */
[----:B------:R-:W-:Y:S02]  /*6e70*/  IMAD.MOV.U32 R8, RZ, RZ, 0x192 ;  /* 0x00000192ff087424 */ /* 0x000fe400078e00ff */
[----:B------:R-:W-:Y:S01]  /*6e80*/  IMAD.MOV.U32 R13, RZ, RZ, RZ ;  /* 0x000000ffff0d7224 */ /* 0x000fe200078e00ff */
[----:B------:R-:W5:Y:S01]  /*6e90*/  LDCU.64 UR6, c[0x4][0x78] ;  /* 0x01000f00ff0677ac */ /* 0x000f620008000a00 */
[----:B----4-:R-:W4:Y:S01]  /*6ea0*/  LDC.64 R2, c[0x4][R3] ;  /* 0x0100000003027b82 */ /* 0x010f220000000a00 */
[----:B------:R-:W2:Y:S01]  /*6eb0*/  LDCU.64 UR4, c[0x4][0x10] ;  /* 0x01000200ff0477ac */ /* 0x000ea20008000a00 */
[----:B-1----:R-:W-:Y:S01]  /*6ec0*/  MOV R5, UR9 ;  /* 0x0000000900057c02 */ /* 0x002fe20008000f00 */
[----:B------:R-:W-:Y:S01]  /*6ed0*/  IMAD.U32 R4, RZ, RZ, UR8 ;  /* 0x00000008ff047e24 */ /* 0x000fe2000f8e00ff */
[----:B-----5:R-:W-:Y:S01]  /*6ee0*/  MOV R7, UR7 ;  /* 0x0000000700077c02 */ /* 0x020fe20008000f00 */
[----:B------:R-:W-:Y:S01]  /*6ef0*/  IMAD.U32 R6, RZ, RZ, UR6 ;  /* 0x00000006ff067e24 */ /* 0x000fe2000f8e00ff */
[----:B--2---:R-:W-:Y:S01]  /*6f00*/  MOV R11, UR5 ;  /* 0x00000005000b7c02 */ /* 0x004fe20008000f00 */
[----:B------:R-:W-:Y:S02]  /*6f10*/  IMAD.U32 R10, RZ, RZ, UR4 ;  /* 0x00000004ff0a7e24 */ /* 0x000fe4000f8e00ff */
[----:B------:R-:W-:Y:S07]  /*6f20*/  LEPC R20, `(.L_x_113) ;  /* 0x000000001014794e */ /* 0x000fee0000000000 */
[----:B---34-:R-:W-:Y:S05]  /*6f30*/  CALL.ABS.NOINC R2 ;  /* 0x0000000002007343 */ /* 0x018fea0003c00000 */
.L_x_113:
[----:B------:R-:W-:Y:S01]  /*6f40*/  LOP3.LUT R20, R56, 0xffffe000, RZ, 0xc0, !PT ;  /* 0xffffe00038147812 */ /* 0x000fe200078ec0ff */
[----:B------:R-:W-:Y:S05]  /*6f50*/  WARPSYNC.ALL ;  /* 0x0000000000007948 */ /* 0x000fea0003800000 */
[----:B------:R-:W-:Y:S01]  /*6f60*/  R2UR UR4, R34 ;  /* 0x00000000220472ca */ /* 0x000fe200000e0000 */
[----:B------:R-:W-:Y:S01]  /*6f70*/  IMAD.U32 R91, RZ, RZ, UR53 ;  /* 0x00000035ff5b7e24 */ /* 0x000fe2000f8e00ff */
[----:B------:R-:W-:Y:S01]  /*6f80*/  LOP3.LUT R21, R57, 0xffffe000, RZ, 0xc0, !PT ;  /* 0xffffe00039157812 */ /* 0x000fe200078ec0ff */
[----:B------:R-:W-:Y:S01]  /*6f90*/  IMAD.U32 R90, RZ, RZ, UR37 ;  /* 0x00000025ff5a7e24 */ /* 0x000fe2000f8e00ff */
[----:B------:R-:W-:Y:S01]  /*6fa0*/  LOP3.LUT R40, R59, 0xffffe000, RZ, 0xc0, !PT ;  /* 0xffffe0003b287812 */ /* 0x000fe200078ec0ff */
[----:B------:R-:W-:Y:S01]  /*6fb0*/  BSSY.RECONVERGENT B0, `(.L_x_114) ;  /* 0x000005b000007945 */ /* 0x000fe20003800200 */
[----:B------:R-:W-:Y:S02]  /*6fc0*/  LOP3.LUT R41, R52, 0xffffe000, RZ, 0xc0, !PT ;  /* 0xffffe00034297812 */ /* 0x000fe400078ec0ff */
[----:B------:R-:W-:Y:S02]  /*6fd0*/  LOP3.LUT R42, R53, 0xffffe000, RZ, 0xc0, !PT ;  /* 0xffffe000352a7812 */ /* 0x000fe400078ec0ff */
[----:B------:R-:W-:Y:S02]  /*6fe0*/  ISETP.NE.AND P6, PT, R86, RZ, PT ;  /* 0x000000ff5600720c */ /* 0x000fe40003fc5270 */
[----:B------:R-:W-:Y:S01]  /*6ff0*/  ISETP.NE.AND P0, PT, R81, RZ, PT ;  /* 0x000000ff5100720c */ /* 0x000fe20003f05270 */
[----:B----4-:R-:W2:Y:S10]  /*7000*/  LDTM.x16 R4, tmem[UR4+0x10] ;  /* 0x00001004000479ee */ /* 0x010eb40008240000 */
[----:B------:R-:W-:Y:S02]  /*7010*/  @P6 LEA R91, R91, UR36, 0x3 ;  /* 0x000000245b5b6c11 */ /* 0x000fe4000f8e18ff */
[----:B------:R-:W-:Y:S03]  /*7020*/  @P6 SHF.L.U32 R92, RZ, 0x1f, RZ ;  /* 0x0000001fff5c6819 */ /* 0x000fe600000006ff */
[----:B------:R-:W-:Y:S05]  /*7030*/  @P6 VIADD R91, R91, 0x50 ;  /* 0x000000505b5b6836 */ /* 0x000fea0000000000 */
[----:B------:R-:W-:Y:S02]  /*7040*/  @P6 PRMT R90, R90, 0x654, R91 ;  /* 0x000006545a5a6816 */ /* 0x000fe4000000005b */
[----:B------:R-:W-:Y:S01]  /*7050*/  LEA R91, R88, UR36, 0x3 ;  /* 0x00000024585b7c11 */ /* 0x000fe2000f8e18ff */
[C---:B--2---:R-:W-:Y:S01]  /*7060*/  FMUL R0, R32.reuse, R4 ;  /* 0x0000000420007220 */ /* 0x044fe20000400000 */
[C---:B------:R-:W-:Y:S01]  /*7070*/  FMUL R2, R32.reuse, R5 ;  /* 0x0000000520027220 */ /* 0x040fe20000400000 */
[C---:B------:R-:W-:Y:S01]  /*7080*/  FMUL R3, R32.reuse, R6 ;  /* 0x0000000620037220 */ /* 0x040fe20000400000 */
[----:B------:R-:W-:Y:S01]  /*7090*/  FMUL R7, R32, R7 ;  /* 0x0000000720077220 */ /* 0x000fe20000400000 */
[C---:B------:R-:W-:Y:S01]  /*70a0*/  FFMA R36, R35.reuse, R20, R0 ;  /* 0x0000001423247223 */ /* 0x040fe20000000000 */
[----:B------:R-:W-:Y:S01]  /*70b0*/  LOP3.LUT R20, R58, 0xffffe000, RZ, 0xc0, !PT ;  /* 0xffffe0003a147812 */ /* 0x000fe200078ec0ff */
[C---:B------:R-:W-:Y:S01]  /*70c0*/  FFMA R37, R35.reuse, R21, R2 ;  /* 0x0000001523257223 */ /* 0x040fe20000000002 */
[----:B------:R-:W-:Y:S01]  /*70d0*/  LOP3.LUT R21, R48, 0xffffe000, RZ, 0xc0, !PT ;  /* 0xffffe00030157812 */ /* 0x000fe200078ec0ff */
[----:B------:R-:W-:Y:S01]  /*70e0*/  FMUL R4, R32, R8 ;  /* 0x0000000820047220 */ /* 0x000fe20000400000 */
[----:B------:R-:W-:Y:S01]  /*70f0*/  F2FP.TF32.F32.PACK_B R36, R36 ;  /* 0x00000024ff24723e */ /* 0x000fe200024050ff */
[C---:B------:R-:W-:Y:S01]  /*7100*/  FFMA R38, R35.reuse, R20, R3 ;  /* 0x0000001423267223 */ /* 0x040fe20000000003 */
[----:B------:R-:W-:Y:S01]  /*7110*/  LOP3.LUT R20, R54, 0xffffe000, RZ, 0xc0, !PT ;  /* 0xffffe00036147812 */ /* 0x000fe200078ec0ff */
[----:B------:R-:W-:Y:S01]  /*7120*/  FFMA R39, R35, R40, R7 ;  /* 0x0000002823277223 */ /* 0x000fe20000000007 */
[----:B------:R-:W-:Y:S01]  /*7130*/  LOP3.LUT R40, R55, 0xffffe000, RZ, 0xc0, !PT ;  /* 0xffffe00037287812 */ /* 0x000fe200078ec0ff */
[C---:B------:R-:W-:Y:S01]  /*7140*/  FMUL R5, R32.reuse, R9 ;  /* 0x0000000920057220 */ /* 0x040fe20000400000 */
[C---:B------:R-:W-:Y:S01]  /*7150*/  FMUL R6, R32.reuse, R10 ;  /* 0x0000000a20067220 */ /* 0x040fe20000400000 */
[C---:B------:R-:W-:Y:S01]  /*7160*/  FMUL R11, R32.reuse, R11 ;  /* 0x0000000b200b7220 */ /* 0x040fe20000400000 */
[----:B------:R-:W-:Y:S01]  /*7170*/  F2FP.TF32.F32.PACK_B R37, R37 ;  /* 0x00000025ff25723e */ /* 0x000fe200024050ff */
[C---:B------:R-:W-:Y:S01]  /*7180*/  FFMA R4, R35.reuse, R41, R4 ;  /* 0x0000002923047223 */ /* 0x040fe20000000004 */
[----:B------:R-:W-:Y:S01]  /*7190*/  F2FP.TF32.F32.PACK_B R38, R38 ;  /* 0x00000026ff26723e */ /* 0x000fe200024050ff */
[C---:B------:R-:W-:Y:S01]  /*71a0*/  FFMA R5, R35.reuse, R42, R5 ;  /* 0x0000002a23057223 */ /* 0x040fe20000000005 */
[----:B------:R-:W-:Y:S01]  /*71b0*/  F2FP.TF32.F32.PACK_B R39, R39 ;  /* 0x00000027ff27723e */ /* 0x000fe200024050ff */
[C---:B------:R-:W-:Y:S01]  /*71c0*/  FFMA R6, R35.reuse, R20, R6 ;  /* 0x0000001423067223 */ /* 0x040fe20000000006 */
[----:B------:R-:W-:Y:S01]  /*71d0*/  FFMA R7, R35, R40, R11 ;  /* 0x0000002823077223 */ /* 0x000fe2000000000b */
        /* <DEDUP_REMOVED lines=47> */
[----:B------:R-:W-:Y:S02]  /*74d0*/  UIADD3 UR8, UP0, UPT, UR50, 0x680, URZ ;  /* 0x0000068032087890 */ /* 0x000fe4000ff1e0ff */
[----:B------:R-:W-:Y:S02]  /*74e0*/  UIADD3 UR5, UPT, UPT, UR41, 0x10, URZ ;  /* 0x0000001029057890 */ /* 0x000fe4000fffe0ff */
[----:B------:R-:W-:Y:S02]  /*74f0*/  UIADD3 UR4, UPT, UPT, UR36, 0x2200, URZ ;  /* 0x0000220024047890 */ /* 0x000fe4000fffe0ff */
[----:B------:R-:W-:Y:S01]  /*7500*/  UIADD3.X UR9, UPT, UPT, URZ, UR51, URZ, UP0, !UPT ;  /* 0x00000033ff097290 */ /* 0x000fe200087fe4ff */
[----:B------:R-:W-:Y:S01]  /*7510*/  UMOV UR6, UR42 ;  /* 0x0000002a00067c82 */ /* 0x000fe20008000000 */
[----:B------:R-:W-:Y:S07]  /*7520*/  UMOV UR7, UR52 ;  /* 0x0000003400077c82 */ /* 0x000fee0008000000 */
[----:B------:R2:W-:Y:S01]  /*7530*/  UTMASTG.3D [UR4], [UR8] ;  /* 0x00000004080073b5 */ /* 0x0005e20008010000 */
[----:B------:R0:W-:Y:S01]  /*7540*/  UTMACMDFLUSH ;  /* 0x00000000000079b7 */ /* 0x0001e20000000000 */
[----:B--2---:R-:W-:Y:S04]  /*7550*/  DEPBAR.LE SB0, 0x1 ;  /* 0x000080400000791a */ /* 0x004fe80000000000 */
.L_x_115:
[----:B------:R-:W-:Y:S05]  /*7560*/  BSYNC.RECONVERGENT B0 ;  /* 0x0000000000007941 */ /* 0x000fea0003800200 */
.L_x_114:
[----:B------:R-:W-:Y:S01]  /*7570*/  BAR.SYNC.DEFER_BLOCKING 0x1, 0x80 ;  /* 0x0042000000007b1d */ /* 0x000fe20000010000 */
[----:B------:R-:W-:Y:S04]  /*7580*/  UIADD3 UR40, UPT, UPT, UR53, 0x1, URZ ;  /* 0x0000000135287890 */ /* 0x000fe8000fffe0ff */
[----:B------:R-:W-:Y:S04]  /*7590*/  UISETP.NE.AND UP0, UPT, UR40, 0x4, UPT ;  /* 0x000000042800788c */ /* 0x000fe8000bf05270 */
[----:B------:R-:W-:Y:S01]  /*75a0*/  USEL UR40, UR40, URZ, UP0 ;  /* 0x000000ff28287287 */ /* 0x000fe20008000000 */
[----:B------:R2:W-:Y:S01]  /*75b0*/  @P6 SYNCS.ARRIVE.TRANS64.RED.A1T0 RZ, [R90+URZ], RZ ;  /* 0x000000ff5aff69a7 */ /* 0x0005e200081004ff */
[----:B------:R-:W-:Y:S01]  /*75c0*/  BSSY B1, `(.L_x_116) ;  /* 0x0000017000017945 */ /* 0x000fe20003800000 */
[----:B------:R-:W4:Y:S02]  /*75d0*/  @P6 SYNCS.PHASECHK.TRANS64.TRYWAIT P0, [R91+URZ+0x30], R92 ;  /* 0x0000305c5b0065a7 */ /* 0x000f2400080011ff */
[----:B----4-:R-:W-:Y:S01]  /*75e0*/  @P6 SEL R43, RZ, 0x1, !P0 ;  /* 0x00000001ff2b6807 */ /* 0x010fe20004000000 */
[----:B--2---:R-:W-:Y:S06]  /*75f0*/  @!P6 BRA `(.L_x_117) ;  /* 0x00000000004ce947 */ /* 0x004fec0003800000 */
        /* <DEDUP_REMOVED lines=9> */
[----:B------:R-:W-:Y:S04]  /*7690*/  SHF.L.U32 R6, RZ, 0x1f, RZ ;  /* 0x0000001fff067819 */ /* 0x000fe800000006ff */
[----:B------:R-:W1:Y:S02]  /*76a0*/  SYNCS.PHASECHK.TRANS64.TRYWAIT P0, [R91+URZ+0x30], R6 ;  /* 0x000030065b0075a7 */ /* 0x000e6400080011ff */
[----:B-1----:R-:W-:Y:S05]  /*76b0*/  @!P0 BRA `(.L_x_120) ;  /* 0x0000004400d88947 */ /* 0x002fea0003800000 */
.L_x_119:
[----:B------:R-:W-:Y:S05]  /*76c0*/  BSYNC B0 ;  /* 0x0000000000007941 */ /* 0x000fea0003800000 */
.L_x_118:
[----:B------:R-:W-:Y:S02]  /*76d0*/  ISETP.NE.AND P0, PT, R89, RZ, PT ;  /* 0x000000ff5900720c */ /* 0x000fe40003f05270 */
[----:B------:R-:W-:Y:S11]  /*76e0*/  IADD3 R88, PT, PT, R88, 0x1, RZ ;  /* 0x0000000158587810 */ /* 0x000ff60007ffe0ff */
[----:B------:R2:W4:Y:S04]  /*76f0*/  @P0 LDS.128 R56, [R4] ;  /* 0x0000000004380984 */ /* 0x0005280000000c00 */
[----:B------:R2:W1:Y:S04]  /*7700*/  @P0 LDS.128 R52, [R3+0x10] ;  /* 0x0000100003340984 */ /* 0x0004680000000c00 */
[----:B------:R2:W1:Y:S04]  /*7710*/  @P0 LDS.128 R48, [R2+0x20] ;  /* 0x0000200002300984 */ /* 0x0004680000000c00 */
[----:B------:R2:W1:Y:S02]  /*7720*/  @P0 LDS.128 R44, [R0+0x30] ;  /* 0x00003000002c0984 */ /* 0x0004640000000c00 */
.L_x_117:
[----:B------:R-:W-:Y:S05]  /*7730*/  BSYNC B1 ;  /* 0x0000000000017941 */ /* 0x000fea0003800000 */
.L_x_116:
[----:B--2---:R-:W-:Y:S05]  /*7740*/  VIADD R3, R34, 0x20 ;  /* 0x0000002022037836 */ /* 0x004fea0000000000 */
[----:B------:R-:W-:Y:S04]  /*7750*/  SHF.R.U32.HI R3, RZ, 0x15, R3 ;  /* 0x00000015ff037819 */ /* 0x000fe80000011603 */
[----:B------:R-:W-:Y:S11]  /*7760*/  LOP3.LUT P0, RZ, R3, 0x3, R72, 0x48, !PT ;  /* 0x0000000303ff7812 */ /* 0x000ff60007804848 */
[----:B------:R-:W-:Y:S02]  /*7770*/  @!UPT UIADD3 URZ, UPT, UPT, URZ, URZ, URZ ;  /* 0x000000fffffff290 */ /* 0x000fe4000fffe0ff */
[----:B------:R-:W-:Y:S05]  /*7780*/  @!P0 BRA `(.L_x_121) ;  /* 0x0000000000408947 */ /* 0x000fea0003800000 */
[----:B------:R-:W2:Y:S01]  /*7790*/  LDCU.64 UR8, c[0x4][0x70] ;  /* 0x01000e00ff0877ac */ /* 0x000ea20008000a00 */
[----:B------:R-:W-:Y:S01]  /*77a0*/  MOV R3, 0x0 ;  /* 0x0000000000037802 */ /* 0x000fe20000000f00 */
[----:B-1----:R-:W-:Y:S02]  /*77b0*/  HFMA2 R12, -RZ, RZ, 0, 5.9604644775390625e-08 ;  /* 0x00000001ff0c7431 */ /* 0x002fe400000001ff */
[----:B------:R-:W-:Y:S02]  /*77c0*/  IMAD.MOV.U32 R8, RZ, RZ, 0x192 ;  /* 0x00000192ff087424 */ /* 0x000fe400078e00ff */
[----:B------:R-:W-:Y:S01]  /*77d0*/  IMAD.MOV.U32 R13, RZ, RZ, RZ ;  /* 0x000000ffff0d7224 */ /* 0x000fe200078e00ff */
[----:B------:R-:W1:Y:S01]  /*77e0*/  LDCU.64 UR6, c[0x4][0x78] ;  /* 0x01000f00ff0677ac */ /* 0x000e620008000a00 */
[----:B------:R-:W3:Y:S01]  /*77f0*/  LDC.64 R2, c[0x4][R3] ;  /* 0x0100000003027b82 */ /* 0x000ee20000000a00 */
[----:B------:R-:W5:Y:S01]  /*7800*/  LDCU.64 UR4, c[0x4][0x10] ;  /* 0x01000200ff0477ac */ /* 0x000f620008000a00 */
[----:B--2---:R-:W-:Y:S01]  /*7810*/  MOV R5, UR9 ;  /* 0x0000000900057c02 */ /* 0x004fe20008000f00 */
[----:B------:R-:W-:Y:S01]  /*7820*/  IMAD.U32 R4, RZ, RZ, UR8 ;  /* 0x00000008ff047e24 */ /* 0x000fe2000f8e00ff */
[----:B-1----:R-:W-:Y:S01]  /*7830*/  MOV R7, UR7 ;  /* 0x0000000700077c02 */ /* 0x002fe20008000f00 */
[----:B------:R-:W-:Y:S01]  /*7840*/  IMAD.U32 R6, RZ, RZ, UR6 ;  /* 0x00000006ff067e24 */ /* 0x000fe2000f8e00ff */
[----:B-----5:R-:W-:Y:S01]  /*7850*/  MOV R11, UR5 ;  /* 0x00000005000b7c02 */ /* 0x020fe20008000f00 */
[----:B------:R-:W-:Y:S02]  /*7860*/  IMAD.U32 R10, RZ, RZ, UR4 ;  /* 0x00000004ff0a7e24 */ /* 0x000fe4000f8e00ff */
[----:B------:R-:W-:Y:S07]  /*7870*/  LEPC R20, `(.L_x_121) ;  /* 0x000000001014794e */ /* 0x000fee0000000000 */
[----:B---34-:R-:W-:Y:S05]  /*7880*/  CALL.ABS.NOINC R2 ;  /* 0x0000000002007343 */ /* 0x018fea0003c00000 */
.L_x_121:
[----:B----4-:R-:W-:Y:S01]  /*7890*/  LOP3.LUT R20, R56, 0xffffe000, RZ, 0xc0, !PT ;  /* 0xffffe00038147812 */ /* 0x010fe200078ec0ff */
[----:B------:R-:W-:Y:S05]  /*78a0*/  WARPSYNC.ALL ;  /* 0x0000000000007948 */ /* 0x000fea0003800000 */
[----:B------:R-:W-:Y:S01]  /*78b0*/  R2UR UR4, R34 ;  /* 0x00000000220472ca */ /* 0x000fe200000e0000 */
[----:B-1----:R-:W-:Y:S01]  /*78c0*/  IMAD.U32 R91, RZ, RZ, UR40 ;  /* 0x00000028ff5b7e24 */ /* 0x002fe2000f8e00ff */
        /* <DEDUP_REMOVED lines=8> */
[----:B------:R-:W1:Y:S10]  /*7950*/  LDTM.x16 R4, tmem[UR4+0x20] ;  /* 0x00002004000479ee */ /* 0x000e740008240000 */
[----:B------:R-:W-:Y:S02]  /*7960*/  @P6 LEA R91, R91, UR36, 0x3 ;  /* 0x000000245b5b6c11 */ /* 0x000fe4000f8e18ff */
[----:B------:R-:W-:Y:S03]  /*7970*/  @P6 SHF.L.U32 R92, RZ, 0x1f, RZ ;  /* 0x0000001fff5c6819 */ /* 0x000fe600000006ff */
[----:B------:R-:W-:Y:S05]  /*7980*/  @P6 VIADD R91, R91, 0x50 ;  /* 0x000000505b5b6836 */ /* 0x000fea0000000000 */
[----:B------:R-:W-:Y:S02]  /*7990*/  @P6 PRMT R90, R90, 0x654, R91 ;  /* 0x000006545a5a6816 */ /* 0x000fe4000000005b */
[----:B------:R-:W-:Y:S01]  /*79a0*/  LEA R91, R88, UR36, 0x3 ;  /* 0x00000024585b7c11 */ /* 0x000fe2000f8e18ff */
[C---:B-1----:R-:W-:Y:S01]  /*79b0*/  FMUL R0, R32.reuse, R4 ;  /* 0x0000000420007220 */ /* 0x042fe20000400000 */
        /* <DEDUP_REMOVED lines=79> */
.L_x_123:
[----:B------:R-:W-:Y:S05]  /*7eb0*/  BSYNC.RECONVERGENT B0 ;  /* 0x0000000000007941 */ /* 0x000fea0003800200 */
.L_x_122:
[----:B------:R-:W-:Y:S01]  /*7ec0*/  BAR.SYNC.DEFER_BLOCKING 0x1, 0x80 ;  /* 0x0042000000007b1d */ /* 0x000fe20000010000 */
[----:B------:R-:W-:Y:S04]  /*7ed0*/  UIADD3 UR43, UPT, UPT, UR40, 0x1, URZ ;  /* 0x00000001282b7890 */ /* 0x000fe8000fffe0ff */
[----:B------:R-:W-:Y:S04]  /*7ee0*/  UISETP.NE.AND UP0, UPT, UR43, 0x4, UPT ;  /* 0x000000042b00788c */ /* 0x000fe8000bf05270 */
[----:B------:R-:W-:Y:S01]  /*7ef0*/  USEL UR43, UR43, URZ, UP0 ;  /* 0x000000ff2b2b7287 */ /* 0x000fe20008000000 */
[----:B------:R2:W-:Y:S01]  /*7f00*/  @P6 SYNCS.ARRIVE.TRANS64.RED.A1T0 RZ, [R90+URZ], RZ ;  /* 0x000000ff5aff69a7 */ /* 0x0005e200081004ff */
[----:B------:R-:W-:Y:S01]  /*7f10*/  BSSY B1, `(.L_x_124) ;  /* 0x000001c000017945 */ /* 0x000fe20003800000 */
[----:B------:R-:W4:Y:S01]  /*7f20*/  @P6 SYNCS.PHASECHK.TRANS64.TRYWAIT P0, [R91+URZ+0x30], R92 ;  /* 0x0000305c5b0065a7 */ /* 0x000f2200080011ff */
[----:B--2---:R-:W-:Y:S01]  /*7f30*/  HFMA2 R90, -RZ, RZ, 0, 0 ;  /* 0x00000000ff5a7431 */ /* 0x004fe200000001ff */
[----:B----4-:R-:W-:Y:S01]  /*7f40*/  @P6 SEL R43, RZ, 0x1, !P0 ;  /* 0x00000001ff2b6807 */ /* 0x010fe20004000000 */
[----:B------:R-:W-:Y:S06]  /*7f50*/  @!P6 BRA `(.L_x_125) ;  /* 0x00000000005ce947 */ /* 0x000fec0003800000 */
        /* <DEDUP_REMOVED lines=12> */
.L_x_127:
[----:B------:R-:W-:Y:S05]  /*8020*/  BSYNC B0 ;  /* 0x0000000000007941 */ /* 0x000fea0003800000 */
.L_x_126:
[----:B------:R-:W-:Y:S01]  /*8030*/  ISETP.NE.AND P0, PT, R89, RZ, PT ;  /* 0x000000ff5900720c */ /* 0x000fe20003f05270 */
[----:B------:R-:W-:Y:S11]  /*8040*/  VIADD R88, R88, 0x1 ;  /* 0x0000000158587836 */ /* 0x000ff60000000000 */
[----:B------:R-:W-:Y:S01]  /*8050*/  @!UPT UIADD3 URZ, UPT, UPT, URZ, URZ, URZ ;  /* 0x000000fffffff290 */ /* 0x000fe2000fffe0ff */
[----:B------:R2:W4:Y:S04]  /*8060*/  @P0 LDS.128 R56, [R4] ;  /* 0x0000000004380984 */ /* 0x0005280000000c00 */
[----:B------:R2:W1:Y:S04]  /*8070*/  @P0 LDS.128 R52, [R3+0x10] ;  /* 0x0000100003340984 */ /* 0x0004680000000c00 */
[----:B------:R2:W1:Y:S04]  /*8080*/  @P0 LDS.128 R48, [R2+0x20] ;  /* 0x0000200002300984 */ /* 0x0004680000000c00 */
[----:B------:R2:W1:Y:S01]  /*8090*/  @P0 LDS.128 R44, [R0+0x30] ;  /* 0x00003000002c0984 */ /* 0x0004620000000c00 */
[C---:B------:R-:W-:Y:S04]  /*80a0*/  ISETP.NE.AND P0, PT, R88.reuse, 0x4, PT ;  /* 0x000000045800780c */ /* 0x040fe80003f05270 */
[----:B------:R-:W-:Y:S02]  /*80b0*/  SEL R88, R88, RZ, P0 ;  /* 0x000000ff58587207 */ /* 0x000fe40000000000 */
[----:B------:R-:W-:Y:S02]  /*80c0*/  SEL R90, RZ, 0x1, P0 ;  /* 0x00000001ff5a7807 */ /* 0x000fe40000000000 */
.L_x_125:
[----:B------:R-:W-:Y:S05]  /*80d0*/  BSYNC B1 ;  /* 0x0000000000017941 */ /* 0x000fea0003800000 */
.L_x_124:
        /* <DEDUP_REMOVED lines=21> */
.L_x_129:
[----:B----4-:R-:W-:Y:S01]  /*8230*/  LOP3.LUT R20, R56, 0xffffe000, RZ, 0xc0, !PT ;  /* 0xffffe00038147812 */ /* 0x010fe200078ec0ff */
[----:B------:R-:W-:Y:S05]  /*8240*/  WARPSYNC.ALL ;  /* 0x0000000000007948 */ /* 0x000fea0003800000 */
[----:B------:R-:W-:Y:S01]  /*8250*/  R2UR UR4, R34 ;  /* 0x00000000220472ca */ /* 0x000fe200000e0000 */
[----:B------:R-:W-:Y:S01]  /*8260*/  IMAD.U32 R92, RZ, RZ, UR43 ;  /* 0x0000002bff5c7e24 */ /* 0x000fe2000f8e00ff */
[----:B------:R-:W-:Y:S01]  /*8270*/  LOP3.LUT R21, R57, 0xffffe000, RZ, 0xc0, !PT ;  /* 0xffffe00039157812 */ /* 0x000fe200078ec0ff */
[----:B-1----:R-:W-:Y:S01]  /*8280*/  IMAD.U32 R91, RZ, RZ, UR37 ;  /* 0x00000025ff5b7e24 */ /* 0x002fe2000f8e00ff */
        /* <DEDUP_REMOVED lines=8> */
[----:B------:R-:W-:Y:S03]  /*8310*/  @P6 SHF.L.U32 R93, R90, 0x1f, RZ ;  /* 0x0000001f5a5d6819 */ /* 0x000fe600000006ff */
        /* <DEDUP_REMOVED lines=83> */
.L_x_131:
[----:B------:R-:W-:Y:S05]  /*8850*/  BSYNC.RECONVERGENT B0 ;  /* 0x0000000000007941 */ /* 0x000fea0003800200 */
.L_x_130:
        /* <DEDUP_REMOVED lines=18> */
[----:B------:R-:W-:Y:S04]  /*8980*/  SHF.L.U32 R5, R90, 0x1f, RZ ;  /* 0x0000001f5a057819 */ /* 0x000fe800000006ff */
[----:B------:R-:W1:Y:S02]  /*8990*/  SYNCS.PHASECHK.TRANS64.TRYWAIT P0, [R92+URZ+0x30], R5 ;  /* 0x000030055c0075a7 */ /* 0x000e6400080011ff */
[----:B-1----:R-:W-:Y:S05]  /*89a0*/  @!P0 BRA `(.L_x_136) ;  /* 0x0000003400448947 */ /* 0x002fea0003800000 */
.L_x_135:
[----:B------:R-:W-:Y:S05]  /*89b0*/  BSYNC B0 ;  /* 0x0000000000007941 */ /* 0x000fea0003800000 */
.L_x_134:
[----:B------:R-:W-:Y:S01]  /*89c0*/  ISETP.NE.AND P0, PT, R89, RZ, PT ;  /* 0x000000ff5900720c */ /* 0x000fe20003f05270 */
[----:B------:R-:W-:Y:S11]  /*89d0*/  VIADD R88, R88, 0x1 ;  /* 0x0000000158587836 */ /* 0x000ff60000000000 */
[----:B------:R-:W-:Y:S01]  /*89e0*/  @!UPT UIADD3 URZ, UPT, UPT, URZ, URZ, URZ ;  /* 0x000000fffffff290 */ /* 0x000fe2000fffe0ff */
[----:B------:R2:W4:Y:S04]  /*89f0*/  @P0 LDS.128 R56, [R4] ;  /* 0x0000000004380984 */ /* 0x0005280000000c00 */
[----:B------:R2:W2:Y:S04]  /*8a00*/  @P0 LDS.128 R52, [R3+0x10] ;  /* 0x0000100003340984 */ /* 0x0004a80000000c00 */
[----:B------:R2:W2:Y:S04]  /*8a10*/  @P0 LDS.128 R48, [R2+0x20] ;  /* 0x0000200002300984 */ /* 0x0004a80000000c00 */
[----:B------:R2:W2:Y:S01]  /*8a20*/  @P0 LDS.128 R44, [R0+0x30] ;  /* 0x00003000002c0984 */ /* 0x0004a20000000c00 */
[C---:B------:R-:W-:Y:S04]  /*8a30*/  ISETP.NE.AND P0, PT, R88.reuse, 0x4, PT ;  /* 0x000000045800780c */ /* 0x040fe80003f05270 */
[----:B-1----:R-:W-:Y:S02]  /*8a40*/  SEL R5, RZ, 0x1, P0 ;  /* 0x00000001ff057807 */ /* 0x002fe40000000000 */
[----:B------:R-:W-:Y:S02]  /*8a50*/  SEL R88, R88, RZ, P0 ;  /* 0x000000ff58587207 */ /* 0x000fe40000000000 */
[----:B------:R-:W-:Y:S02]  /*8a60*/  LOP3.LUT R90, R90, R5, RZ, 0x3c, !PT ;  /* 0x000000055a5a7212 */ /* 0x000fe400078e3cff */
.L_x_133:
[----:B------:R-:W-:Y:S05]  /*8a70*/  BSYNC B1 ;  /* 0x0000000000017941 */ /* 0x000fea0003800000 */
.L_x_132:
        /* <DEDUP_REMOVED lines=21> */
.L_x_137:
[----:B----4-:R-:W-:Y:S01]  /*8bd0*/  LOP3.LUT R20, R56, 0xffffe000, RZ, 0xc0, !PT ;  /* 0xffffe00038147812 */ /* 0x010fe200078ec0ff */
        /* <DEDUP_REMOVED lines=11> */
[----:B-1----:R-:W1:Y:S10]  /*8c90*/  LDTM.x16 R4, tmem[UR4+0x40] ;  /* 0x00004004000479ee */ /* 0x002e740008240000 */
        /* <DEDUP_REMOVED lines=31> */
[----:B------:R1:W-:Y:S01]  /*8e90*/  STS.128 [R79], R36 ;  /* 0x000000244f007388 */ /* 0x0003e20000000c00 */
        /* <DEDUP_REMOVED lines=45> */
[----:B------:R-:W-:Y:S02]  /*9170*/  UIADD3 UR8, UP0, UPT, UR50, 0x680, URZ ;  /* 0x0000068032087890 */ /* 0x000fe4000ff1e0ff */
[----:B------:R-:W-:Y:S02]  /*9180*/  UIADD3 UR5, UPT, UPT, UR41, 0x40, URZ ;  /* 0x0000004029057890 */ /* 0x000fe4000fffe0ff */
[----:B------:R-:W-:Y:S01]  /*9190*/  MOV R73, UR10 ;  /* 0x0000000a00497c02 */ /* 0x000fe20008000f00 */
[----:B------:R-:W-:Y:S01]  /*91a0*/  UIADD3.X UR9, UPT, UPT, URZ, UR51, URZ, UP0, !UPT ;  /* 0x00000033ff097290 */ /* 0x000fe200087fe4ff */
[----:B------:R-:W-:Y:S02]  /*91b0*/  UMOV UR6, UR42 ;  /* 0x0000002a00067c82 */ /* 0x000fe40008000000 */
[----:B------:R-:W-:Y:S01]  /*91c0*/  R2UR UR4, R73 ;  /* 0x00000000490472ca */ /* 0x000fe200000e0000 */
[----:B------:R-:W-:Y:S11]  /*91d0*/  UMOV UR7, UR52 ;  /* 0x0000003400077c82 */ /* 0x000ff60008000000 */
[----:B------:R-:W-:Y:S01]  /*91e0*/  @!UPT UIADD3 URZ, UPT, UPT, URZ, URZ, URZ ;  /* 0x000000fffffff290 */ /* 0x000fe2000fffe0ff */
[----:B------:R2:W-:Y:S01]  /*91f0*/  UTMASTG.3D [UR4], [UR8] ;  /* 0x00000004080073b5 */ /* 0x0005e20008010000 */
[----:B------:R0:W-:Y:S01]  /*9200*/  UTMACMDFLUSH ;  /* 0x00000000000079b7 */ /* 0x0001e20000000000 */
[----:B--2---:R-:W-:Y:S04]  /*9210*/  DEPBAR.LE SB0, 0x1 ;  /* 0x000080400000791a */ /* 0x004fe80000000000 */
.L_x_139:
[----:B------:R-:W-:Y:S05]  /*9220*/  BSYNC.RECONVERGENT B0 ;  /* 0x0000000000007941 */ /* 0x000fea0003800200 */
.L_x_138:
        /* <DEDUP_REMOVED lines=21> */
.L_x_143:
[----:B------:R-:W-:Y:S05]  /*9380*/  BSYNC B0 ;  /* 0x0000000000007941 */ /* 0x000fea0003800000 */
.L_x_142:
        /* <DEDUP_REMOVED lines=11> */
.L_x_141:
[----:B------:R-:W-:Y:S05]  /*9440*/  BSYNC B1 ;  /* 0x0000000000017941 */ /* 0x000fea0003800000 */
.L_x_140:
        /* <DEDUP_REMOVED lines=21> */
.L_x_145:
        /* <DEDUP_REMOVED lines=98> */
.L_x_147:
[----:B------:R-:W-:Y:S05]  /*9bc0*/  BSYNC.RECONVERGENT B0 ;  /* 0x0000000000007941 */ /* 0x000fea0003800200 */
.L_x_146:
        /* <DEDUP_REMOVED lines=21> */
.L_x_151:
[----:B------:R-:W-:Y:S05]  /*9d20*/  BSYNC B0 ;  /* 0x0000000000007941 */ /* 0x000fea0003800000 */
.L_x_150:
        /* <DEDUP_REMOVED lines=11> */
.L_x_149:
[----:B------:R-:W-:Y:S05]  /*9de0*/  BSYNC B1 ;  /* 0x0000000000017941 */ /* 0x000fea0003800000 */
.L_x_148:
        /* <DEDUP_REMOVED lines=21> */
.L_x_153:
        /* <DEDUP_REMOVED lines=98> */
.L_x_155:
[----:B------:R-:W-:Y:S05]  /*a560*/  BSYNC.RECONVERGENT B0 ;  /* 0x0000000000007941 */ /* 0x000fea0003800200 */
.L_x_154:
        /* <DEDUP_REMOVED lines=13> */
[C---:B------:R-:W-:Y:S01]  /*a640*/  @P1 IMAD R3, R88.reuse, 0x2000, R79 ;  /* 0x0000200058031824 */ /* 0x040fe200078e024f */
[C---:B------:R-:W-:Y:S01]  /*a650*/  @P1 LEA R0, R88.reuse, R77, 0xd ;  /* 0x0000004d58001211 */ /* 0x040fe200078e68ff */
[C---:B------:R-:W-:Y:S02]  /*a660*/  @P1 IMAD R2, R88.reuse, 0x2000, R78 ;  /* 0x0000200058021824 */ /* 0x040fe400078e024e */
[----:B------:R-:W-:Y:S01]  /*a670*/  @P1 IMAD R88, R88, 0x2000, R85 ;  /* 0x0000200058581824 */ /* 0x000fe200078e0255 */
[----:B------:R-:W-:Y:S06]  /*a680*/  @P0 BRA `(.L_x_159) ;  /* 0x00000000000c0947 */ /* 0x000fec0003800000 */
[----:B-1----:R-:W-:Y:S04]  /*a690*/  SHF.L.U32 R5, R90, 0x1f, RZ ;  /* 0x0000001f5a057819 */ /* 0x002fe800000006ff */
[----:B------:R-:W1:Y:S02]  /*a6a0*/  SYNCS.PHASECHK.TRANS64.TRYWAIT P0, [R92+URZ+0x30], R5 ;  /* 0x000030055c0075a7 */ /* 0x000e6400080011ff */
[----:B-1----:R-:W-:Y:S05]  /*a6b0*/  @!P0 BRA `(.L_x_160) ;  /* 0x00000018003c8947 */ /* 0x002fea0003800000 */
.L_x_159:
[----:B------:R-:W-:Y:S05]  /*a6c0*/  BSYNC B0 ;  /* 0x0000000000007941 */ /* 0x000fea0003800000 */
.L_x_158:
[----:B------:R-:W-:Y:S11]  /*a6d0*/  ISETP.NE.AND P0, PT, R89, RZ, PT ;  /* 0x000000ff5900720c */ /* 0x000ff60003f05270 */
[----:B------:R-:W-:Y:S02]  /*a6e0*/  @!UPT UIADD3 URZ, UPT, UPT, URZ, URZ, URZ ;  /* 0x000000fffffff290 */ /* 0x000fe4000fffe0ff */
[----:B------:R2:W4:Y:S04]  /*a6f0*/  @P0 LDS.128 R56, [R3] ;  /* 0x0000000003380984 */ /* 0x0005280000000c00 */
[----:B------:R2:W1:Y:S04]  /*a700*/  @P0 LDS.128 R52, [R2+0x10] ;  /* 0x0000100002340984 */ /* 0x0004680000000c00 */
[----:B------:R2:W1:Y:S04]  /*a710*/  @P0 LDS.128 R48, [R0+0x20] ;  /* 0x0000200000300984 */ /* 0x0004680000000c00 */
[----:B------:R2:W1:Y:S02]  /*a720*/  @P0 LDS.128 R44, [R88+0x30] ;  /* 0x00003000582c0984 */ /* 0x0004640000000c00 */
.L_x_157:
[----:B------:R-:W-:Y:S05]  /*a730*/  BSYNC B1 ;  /* 0x0000000000017941 */ /* 0x000fea0003800000 */
.L_x_156:
        /* <DEDUP_REMOVED lines=21> */
.L_x_161:
[----:B------:R-:W-:Y:S01]  /*a890*/  ISETP.NE.AND P0, PT, R81, RZ, PT ;  /* 0x000000ff5100720c */ /* 0x000fe20003f05270 */
[----:B------:R-:W-:Y:S05]  /*a8a0*/  WARPSYNC.ALL ;  /* 0x0000000000007948 */ /* 0x000fea0003800000 */
[----:B------:R-:W-:Y:S01]  /*a8b0*/  R2UR UR4, R34 ;  /* 0x00000000220472ca */ /* 0x000fe200000e0000 */
[----:B------:R-:W-:Y:S01]  /*a8c0*/  BSSY.RECONVERGENT B0, `(.L_x_162) ;  /* 0x000005c000007945 */ /* 0x000fe20003800200 */
[----:B------:R-:W-:Y:S02]  /*a8d0*/  R2UR UR5, R87 ;  /* 0x00000000570572ca */ /* 0x000fe400000e0000 */
[----:B----4-:R-:W-:Y:S02]  /*a8e0*/  LOP3.LUT R0, R56, 0xffffe000, RZ, 0xc0, !PT ;  /* 0xffffe00038007812 */ /* 0x010fe400078ec0ff */
[----:B------:R-:W-:Y:S02]  /*a8f0*/  LOP3.LUT R2, R57, 0xffffe000, RZ, 0xc0, !PT ;  /* 0xffffe00039027812 */ /* 0x000fe400078ec0ff */
[----:B------:R-:W-:Y:S02]  /*a900*/  LOP3.LUT R3, R58, 0xffffe000, RZ, 0xc0, !PT ;  /* 0xffffe0003a037812 */ /* 0x000fe400078ec0ff */
[----:B------:R-:W-:Y:S02]  /*a910*/  LOP3.LUT R20, R59, 0xffffe000, RZ, 0xc0, !PT ;  /* 0xffffe0003b147812 */ /* 0x000fe400078ec0ff */
[----:B-1----:R-:W-:Y:S01]  /*a920*/  LOP3.LUT R21, R52, 0xffffe000, RZ, 0xc0, !PT ;  /* 0xffffe00034157812 */ /* 0x002fe200078ec0ff */
[----:B------:R-:W1:Y:S01]  /*a930*/  LDTM.x16 R4, tmem[UR4+0x70] ;  /* 0x00007004000479ee */ /* 0x000e620008240000 */
[----:B------:R-:W-:Y:S01]  /*a940*/  LOP3.LUT R36, R53, 0xffffe000, RZ, 0xc0, !PT ;  /* 0xffffe00035247812 */ /* 0x000fe200078ec0ff */
[----:B------:R-:W-:Y:S01]  /*a950*/  UIADD3 UR5, UPT, UPT, UR5, 0xc0, URZ ;  /* 0x000000c005057890 */ /* 0x000fe2000fffe0ff */
[----:B------:R-:W-:Y:S01]  /*a960*/  LOP3.LUT R37, R54, 0xffffe000, RZ, 0xc0, !PT ;  /* 0xffffe00036257812 */ /* 0x000fe200078ec0ff */
[----:B------:R-:W-:Y:S01]  /*a970*/  NOP ;  /* 0x0000000000007918 */ /* 0x000fe20000000000 */
[----:B------:R-:W-:Y:S01]  /*a980*/  LOP3.LUT R38, R55, 0xffffe000, RZ, 0xc0, !PT ;  /* 0xffffe00037267812 */ /* 0x000fe200078ec0ff */
[----:B------:R-:W-:Y:S01]  /*a990*/  UPRMT UR5, UR37, 0x654, UR5 ;  /* 0x0000065425057896 */ /* 0x000fe20008000005 */
[----:B------:R-:W-:Y:S02]  /*a9a0*/  LOP3.LUT R39, R48, 0xffffe000, RZ, 0xc0, !PT ;  /* 0xffffe00030277812 */ /* 0x000fe400078ec0ff */
[----:B------:R-:W-:Y:S02]  /*a9b0*/  LOP3.LUT R40, R49, 0xffffe000, RZ, 0xc0, !PT ;  /* 0xffffe00031287812 */ /* 0x000fe400078ec0ff */
[----:B------:R-:W-:Y:S02]  /*a9c0*/  LOP3.LUT R41, R50, 0xffffe000, RZ, 0xc0, !PT ;  /* 0xffffe00032297812 */ /* 0x000fe400078ec0ff */
[----:B------:R-:W-:Y:S02]  /*a9d0*/  LOP3.LUT R42, R51, 0xffffe000, RZ, 0xc0, !PT ;  /* 0xffffe000332a7812 */ /* 0x000fe400078ec0ff */
[----:B-1----:R-:W-:Y:S01]  /*a9e0*/  SYNCS.ARRIVE.TRANS64.RED.A1T0 RZ, [UR5], RZ ;  /* 0x000000ffffff79a7 */ /* 0x002fe20008100405 */
[----:B------:R-:W-:Y:S02]  /*a9f0*/  LOP3.LUT R43, R44, 0xffffe000, RZ, 0xc0, !PT ;  /* 0xffffe0002c2b7812 */ /* 0x000fe400078ec0ff */
[----:B------:R-:W-:Y:S02]  /*aa00*/  LOP3.LUT R44, R45, 0xffffe000, RZ, 0xc0, !PT ;  /* 0xffffe0002d2c7812 */ /* 0x000fe400078ec0ff */
[----:B------:R-:W-:Y:S02]  /*aa10*/  LOP3.LUT R45, R46, 0xffffe000, RZ, 0xc0, !PT ;  /* 0xffffe0002e2d7812 */ /* 0x000fe400078ec0ff */
[----:B------:R-:W-:Y:S01]  /*aa20*/  LOP3.LUT R46, R47, 0xffffe000, RZ, 0xc0, !PT ;  /* 0xffffe0002f2e7812 */ /* 0x000fe200078ec0ff */
[C---:B------:R-:W-:Y:S01]  /*aa30*/  FMUL R4, R32.reuse, R4 ;  /* 0x0000000420047220 */ /* 0x040fe20000400000 */
[C---:B------:R-:W-:Y:S01]  /*aa40*/  FMUL R5, R32.reuse, R5 ;  /* 0x0000000520057220 */ /* 0x040fe20000400000 */
[C---:B------:R-:W-:Y:S01]  /*aa50*/  FMUL R6, R32.reuse, R6 ;  /* 0x0000000620067220 */ /* 0x040fe20000400000 */
[C---:B------:R-:W-:Y:S01]  /*aa60*/  FMUL R7, R32.reuse, R7 ;  /* 0x0000000720077220 */ /* 0x040fe20000400000 */
[C---:B------:R-:W-:Y:S01]  /*aa70*/  FFMA R4, R35.reuse, R0, R4 ;  /* 0x0000000023047223 */ /* 0x040fe20000000004 */
[C---:B------:R-:W-:Y:S01]  /*aa80*/  FFMA R5, R35.reuse, R2, R5 ;  /* 0x0000000223057223 */ /* 0x040fe20000000005 */
[C---:B------:R-:W-:Y:S01]  /*aa90*/  FFMA R6, R35.reuse, R3, R6 ;  /* 0x0000000323067223 */ /* 0x040fe20000000006 */
[C---:B------:R-:W-:Y:S01]  /*aaa0*/  FFMA R7, R35.reuse, R20, R7 ;  /* 0x0000001423077223 */ /* 0x040fe20000000007 */
[C---:B------:R-:W-:Y:S01]  /*aab0*/  FMUL R8, R32.reuse, R8 ;  /* 0x0000000820087220 */ /* 0x040fe20000400000 */
        /* <DEDUP_REMOVED lines=9> */
[----:B------:R-:W-:Y:S01]  /*ab50*/  F2FP.TF32.F32.PACK_B R7, R7 ;  /* 0x00000007ff07723e */ /* 0x000fe200024050ff */
[C---:B------:R-:W-:Y:S01]  /*ab60*/  FFMA R11, R35.reuse, R38, R11 ;  /* 0x00000026230b7223 */ /* 0x040fe2000000000b */
[C---:B------:R-:W-:Y:S01]  /*ab70*/  FMUL R12, R32.reuse, R12 ;  /* 0x0000000c200c7220 */ /* 0x040fe20000400000 */
[----:B------:R-:W-:Y:S01]  /*ab80*/  F2FP.TF32.F32.PACK_B R8, R8 ;  /* 0x00000008ff08723e */ /* 0x000fe200024050ff */
[C---:B------:R-:W-:Y:S01]  /*ab90*/  FMUL R13, R32.reuse, R13 ;  /* 0x0000000d200d7220 */ /* 0x040fe20000400000 */
[----:B------:R1:W-:Y:S01]  /*aba0*/  STS.128 [R79+0x6000], R4 ;  /* 0x006000044f007388 */ /* 0x0003e20000000c00 */
        /* <DEDUP_REMOVED lines=8> */
[C---:B------:R-:W-:Y:S01]  /*ac30*/  FFMA R15, R35.reuse, R42, R15 ;  /* 0x0000002a230f7223 */ /* 0x040fe2000000000f */
[C---:B------:R-:W-:Y:S01]  /*ac40*/  FMUL R16, R32.reuse, R16 ;  /* 0x0000001020107220 */ /* 0x040fe20000400000 */
[----:B------:R-:W-:Y:S01]  /*ac50*/  F2FP.TF32.F32.PACK_B R12, R12 ;  /* 0x0000000cff0c723e */ /* 0x000fe200024050ff */
[----:B------:R1:W-:Y:S01]  /*ac60*/  STS.128 [R78+0x6010], R8 ;  /* 0x006010084e007388 */ /* 0x0003e20000000c00 */
[C---:B------:R-:W-:Y:S01]  /*ac70*/  FMUL R17, R32.reuse, R17 ;  /* 0x0000001120117220 */ /* 0x040fe20000400000 */
[C---:B------:R-:W-:Y:S01]  /*ac80*/  FMUL R18, R32.reuse, R18 ;  /* 0x0000001220127220 */ /* 0x040fe20000400000 */
[----:B------:R-:W-:Y:S01]  /*ac90*/  FMUL R19, R32, R19 ;  /* 0x0000001320137220 */ /* 0x000fe20000400000 */
[----:B------:R-:W-:Y:S01]  /*aca0*/  F2FP.TF32.F32.PACK_B R13, R13 ;  /* 0x0000000dff0d723e */ /* 0x000fe200024050ff */
[C---:B------:R-:W-:Y:S01]  /*acb0*/  FFMA R16, R35.reuse, R43, R16 ;  /* 0x0000002b23107223 */ /* 0x040fe20000000010 */
[----:B------:R-:W-:Y:S01]  /*acc0*/  F2FP.TF32.F32.PACK_B R14, R14 ;  /* 0x0000000eff0e723e */ /* 0x000fe200024050ff */
[C---:B------:R-:W-:Y:S01]  /*acd0*/  FFMA R17, R35.reuse, R44, R17 ;  /* 0x0000002c23117223 */ /* 0x040fe20000000011 */
[----:B------:R-:W-:Y:S01]  /*ace0*/  F2FP.TF32.F32.PACK_B R15, R15 ;  /* 0x0000000fff0f723e */ /* 0x000fe200024050ff */
[C---:B------:R-:W-:Y:S01]  /*acf0*/  FFMA R18, R35.reuse, R45, R18 ;  /* 0x0000002d23127223 */ /* 0x040fe20000000012 */
[----:B------:R-:W-:Y:S01]  /*ad00*/  FFMA R19, R35, R46, R19 ;  /* 0x0000002e23137223 */ /* 0x000fe20000000013 */
[----:B------:R-:W-:Y:S02]  /*ad10*/  F2FP.TF32.F32.PACK_B R16, R16 ;  /* 0x00000010ff10723e */ /* 0x000fe400024050ff */
[----:B------:R1:W-:Y:S01]  /*ad20*/  STS.128 [R77+0x6020], R12 ;  /* 0x0060200c4d007388 */ /* 0x0003e20000000c00 */
[----:B------:R-:W-:Y:S02]  /*ad30*/  F2FP.TF32.F32.PACK_B R17, R17 ;  /* 0x00000011ff11723e */ /* 0x000fe400024050ff */
        /* <DEDUP_REMOVED lines=20> */
.L_x_163:
[----:B------:R-:W-:Y:S05]  /*ae80*/  BSYNC.RECONVERGENT B0 ;  /* 0x0000000000007941 */ /* 0x000fea0003800200 */
.L_x_162:
[----:B------:R-:W-:Y:S01]  /*ae90*/  BAR.SYNC.DEFER_BLOCKING 0x1, 0x80 ;  /* 0x0042000000007b1d */ /* 0x000fe20000010000 */
[----:B------:R-:W-:Y:S01]  /*aea0*/  UISETP.NE.AND UP0, UPT, UR48, -0x8, UPT ;  /* 0xfffffff83000788c */ /* 0x000fe2000bf05270 */
[----:B------:R-:W-:Y:S08]  /*aeb0*/  IADD3 R0, PT, PT, R30, 0x1, RZ ;  /* 0x000000011e007810 */ /* 0x000ff00007ffe0ff */
[----:B------:R-:W-:Y:S05]  /*aec0*/  BRA.U !UP0, `(.L_x_164) ;  /* 0x0000000108287547 */ /* 0x000fea000b800000 */
[----:B------:R-:W-:Y:S01]  /*aed0*/  ISETP.NE.AND P0, PT, R86, RZ, PT ;  /* 0x000000ff5600720c */ /* 0x000fe20003f05270 */
[----:B------:R-:W-:Y:S01]  /*aee0*/  IMAD.U32 R3, RZ, RZ, UR53 ;  /* 0x00000035ff037e24 */ /* 0x000fe2000f8e00ff */
[----:B------:R-:W-:Y:S01]  /*aef0*/  UIADD3 UR53, UPT, UPT, UR53, 0x1, URZ ;  /* 0x0000000135357890 */ /* 0x000fe2000fffe0ff */
[----:B------:R-:W-:Y:S03]  /*af00*/  IMAD.U32 R2, RZ, RZ, UR37 ;  /* 0x00000025ff027e24 */ /* 0x000fe6000f8e00ff */
[----:B------:R-:W-:Y:S04]  /*af10*/  UISETP.NE.AND UP0, UPT, UR53, 0x4, UPT ;  /* 0x000000043500788c */ /* 0x000fe8000bf05270 */
[----:B------:R-:W-:Y:S03]  /*af20*/  USEL UR53, UR53, URZ, UP0 ;  /* 0x000000ff35357287 */ /* 0x000fe60008000000 */
[----:B------:R-:W-:Y:S05]  /*af30*/  @P0 LEA R3, R3, UR36, 0x3 ;  /* 0x0000002403030c11 */ /* 0x000fea000f8e18ff */
[----:B------:R-:W-:Y:S05]  /*af40*/  @P0 VIADD R3, R3, 0x50 ;  /* 0x0000005003030836 */ /* 0x000fea0000000000 */
[----:B------:R-:W-:Y:S04]  /*af50*/  @P0 PRMT R2, R2, 0x654, R3 ;  /* 0x0000065402020816 */ /* 0x000fe80000000003 */
[----:B------:R2:W-:Y:S03]  /*af60*/  @P0 SYNCS.ARRIVE.TRANS64.RED.A1T0 RZ, [R2+URZ], RZ ;  /* 0x000000ff02ff09a7 */ /* 0x0005e600081004ff */
.L_x_164:
[----:B------:R-:W-:Y:S01]  /*af70*/  ISETP.NE.AND P2, PT, R82, RZ, PT ;  /* 0x000000ff5200720c */ /* 0x000fe20003f45270 */
[----:B------:R-:W-:Y:S01]  /*af80*/  UIADD3 UR48, UPT, UPT, UR48, 0x8, URZ ;  /* 0x0000000830307890 */ /* 0x000fe2000fffe0ff */
[----:B------:R-:W-:Y:S01]  /*af90*/  ISETP.NE.AND P0, PT, R84, 0x2, PT ;  /* 0x000000025400780c */ /* 0x000fe20003f05270 */
[----:B------:R-:W-:Y:S01]  /*afa0*/  IMAD.IADD R20, R29, 0x1, R66 ;  /* 0x000000011d147824 */ /* 0x000fe200078e0242 */
[----:B------:R-:W-:Y:S01]  /*afb0*/  ISETP.NE.AND P1, PT, R0, 0x4, PT ;  /* 0x000000040000780c */ /* 0x000fe20003f25270 */
[----:B------:R-:W-:Y:S01]  /*afc0*/  IMAD.IADD R21, R31, 0x1, R68 ;  /* 0x000000011f157824 */ /* 0x000fe200078e0244 */
[----:B--2---:R-:W-:Y:S02]  /*afd0*/  SEL R2, RZ, 0x1, P0 ;  /* 0x00000001ff027807 */ /* 0x004fe40000000000 */
[----:B------:R-:W-:Y:S02]  /*afe0*/  SEL R3, RZ, 0x1, P1 ;  /* 0x00000001ff037807 */ /* 0x000fe40000800000 */
[----:B------:R-:W-:Y:S02]  /*aff0*/  LOP3.LUT R75, R75, R2, RZ, 0x3c, !PT ;  /* 0x000000024b4b7212 */ /* 0x000fe400078e3cff */
[----:B------:R-:W-:Y:S02]  /*b000*/  LOP3.LUT R76, R76, R3, RZ, 0x3c, !PT ;  /* 0x000000034c4c7212 */ /* 0x000fe400078e3cff */
[----:B------:R-:W-:Y:S02]  /*b010*/  @P2 R2UR UR52, R74 ;  /* 0x000000004a3422ca */ /* 0x000fe400000e0000 */
[----:B------:R-:W-:Y:S02]  /*b020*/  SEL R84, R84, RZ, P0 ;  /* 0x000000ff54547207 */ /* 0x000fe40000000000 */
[----:B------:R-:W-:Y:S01]  /*b030*/  SEL R30, R0, RZ, P1 ;  /* 0x000000ff001e7207 */ /* 0x000fe20000800000 */
[----:B------:R-:W-:Y:S10]  /*b040*/  @P2 BRA `(.L_x_165) ;  /* 0xffffffa400a82947 */ /* 0x000ff4000383ffff */
[----:B------:R-:W-:-:S09]  /*b050*/  UISETP.NE.AND UP0, UPT, UR49, URZ, UPT ;  /* 0x000000ff3100728c */ /* 0x000fd2000bf05270 */
[----:B------:R-:W-:Y:S05]  /*b060*/  BRA.U !UP0, `(.L_x_166) ;  /* 0x0000000108487547 */ /* 0x000fea000b800000 */
[----:B------:R-:W2:Y:S02]  /*b070*/  LDCU.64 UR4, c[0x0][0x890] ;  /* 0x00011200ff0477ac */ /* 0x000ea40008000a00 */
[----:B--2---:R-:W-:-:S04]  /*b080*/  UISETP.NE.U32.AND UP0, UPT, UR4, URZ, UPT ;  /* 0x000000ff0400728c */ /* 0x004fc8000bf05070 */
[----:B------:R-:W-:-:S09]  /*b090*/  UISETP.NE.AND.EX UP0, UPT, UR5, URZ, UPT, UP0 ;  /* 0x000000ff0500728c */ /* 0x000fd2000bf05300 */
[----:B------:R-:W-:Y:S05]  /*b0a0*/  BRA.U UP0, `(.L_x_167) ;  /* 0x00000001000c7547 */ /* 0x000fea000b800000 */
[----:B------:R-:W-:-:S13]  /*b0b0*/  FSETP.NEU.AND P0, PT, R35, RZ, PT ;  /* 0x000000ff2300720b */ /* 0x000fda0003f0d000 */
[----:B------:R-:W-:Y:S05]  /*b0c0*/  @!P0 EXIT ;  /* 0x000000000000894d */ /* 0x000fea0003800000 */
[----:B------:R-:W-:Y:S05]  /*b0d0*/  BRA `(.L_x_166) ;  /* 0x00000000002c7947 */ /* 0x000fea0003800000 */
.L_x_167:
[----:B------:R-:W-:Y:S01]  /*b0e0*/  ISETP.NE.AND P0, PT, R83, RZ, PT ;  /* 0x000000ff5300720c */ /* 0x000fe20003f05270 */
[----:B------:R-:W-:-:S12]  /*b0f0*/  BSSY.RECONVERGENT B0, `(.L_x_166) ;  /* 0x0000009000007945 */ /* 0x000fd80003800200 */
[----:B------:R-:W-:Y:S05]  /*b100*/  @P0 BRA `(.L_x_168) ;  /* 0x0000000000140947 */ /* 0x000fea0003800000 */
[----:B------:R-:W2:Y:S02]  /*b110*/  LDCU.64 UR4, c[0x0][0x888] ;  /* 0x00011100ff0477ac */ /* 0x000ea40008000a00 */
[----:B--2---:R-:W-:-:S04]  /*b120*/  ISETP.NE.U32.AND P0, PT, RZ, UR4, PT ;  /* 0x00000004ff007c0c */ /* 0x004fc8000bf05070 */
[----:B------:R-:W-:-:S13]  /*b130*/  ISETP.NE.AND.EX P0, PT, RZ, UR5, PT, P0 ;  /* 0x00000005ff007c0c */ /* 0x000fda000bf05300 */
[----:B------:R-:W-:Y:S05]  /*b140*/  @!P0 EXIT ;  /* 0x000000000000894d */ /* 0x000fea0003800000 */
[----:B------:R-:W-:Y:S05]  /*b150*/  BRA `(.L_x_169) ;  /* 0x0000000000087947 */ /* 0x000fea0003800000 */
.L_x_168:
[----:B------:R-:W-:-:S13]  /*b160*/  FSETP.NEU.AND P0, PT, R35, RZ, PT ;  /* 0x000000ff2300720b */ /* 0x000fda0003f0d000 */
[----:B------:R-:W-:Y:S05]  /*b170*/  @!P0 EXIT ;  /* 0x000000000000894d */ /* 0x000fea0003800000 */
.L_x_169:
[----:B------:R-:W-:Y:S05]  /*b180*/  BSYNC.RECONVERGENT B0 ;  /* 0x0000000000007941 */ /* 0x000fea0003800200 */
.L_x_166:
[----:B------:R-:W-:Y:S01]  /*b190*/  ULEA UR4, UR53, UR36, 0x3 ;  /* 0x0000002435047291 */ /* 0x000fe2000f8e18ff */
[----:B------:R-:W-:-:S04]  /*b1a0*/  DEPBAR.LE SB0, 0x0 ;  /* 0x000080000000791a */ /* 0x000fc80000000000 */
[----:B------:R-:W-:-:S04]  /*b1b0*/  UIADD3 UR4, UPT, UPT, UR4, 0x50, URZ ;  /* 0x0000005004047890 */ /* 0x000fc8000fffe0ff */
[----:B------:R-:W-:-:S09]  /*b1c0*/  UPRMT UR4, UR37, 0x654, UR4 ;  /* 0x0000065425047896 */ /* 0x000fd20008000004 */
[----:B------:R-:W-:Y:S01]  /*b1d0*/  SYNCS.ARRIVE.TRANS64.RED.A1T0 RZ, [UR4], RZ ;  /* 0x000000ffffff79a7 */ /* 0x000fe20008100404 */
[----:B------:R-:W-:Y:S05]  /*b1e0*/  EXIT ;  /* 0x000000000000794d */ /* 0x000fea0003800000 */
.L_x_19:
[----:B--2---:R2:W1:Y:S02]  /*b1f0*/  SYNCS.PHASECHK.TRANS64.TRYWAIT P0, [R3+URZ+0xf0], R2 ;  /* 0x0000f002030075a7 */ /* 0x00446400080011ff */
[----:B-1----:R-:W-:Y:S05]  /*b200*/  @!P0 NANOSLEEP.SYNCS 0x989680 ;  /* 0x009896800000895d */ /* 0x002fea0003900000 */
[----:B------:R-:W1:Y:S02]  /*b210*/  @!P0 SYNCS.PHASECHK.TRANS64 P0, [R3+URZ+0xf0], R2 ;  /* 0x0000f002030085a7 */ /* 0x000e6400080010ff */
[----:B-1----:R-:W-:Y:S05]  /*b220*/  @!P0 BRA `(.L_x_19) ;  /* 0xfffffffc00f08947 */ /* 0x002fea000383ffff */
[----:B------:R-:W-:Y:S05]  /*b230*/  BRA `(.L_x_170) ;  /* 0xffffff6000e47947 */ /* 0x000fea000383ffff */
.L_x_22:
[----:B-1----:R-:W-:-:S07]  /*b240*/  MOV R2, UR49 ;  /* 0x0000003100027c02 */ /* 0x002fce0008000f00 */
.L_x_171:
[----:B-1----:R1:W2:Y:S02]  /*b250*/  SYNCS.PHASECHK.TRANS64.TRYWAIT P0, [R2+URZ+0x18], R5 ;  /* 0x00001805020075a7 */ /* 0x0022a400080011ff */
[----:B--2---:R-:W-:Y:S05]  /*b260*/  @!P0 NANOSLEEP.SYNCS 0x989680 ;  /* 0x009896800000895d */ /* 0x004fea0003900000 */
[----:B------:R-:W2:Y:S02]  /*b270*/  @!P0 SYNCS.PHASECHK.TRANS64 P0, [R2+URZ+0x18], R5 ;  /* 0x00001805020085a7 */ /* 0x000ea400080010ff */
[----:B--2---:R-:W-:Y:S05]  /*b280*/  @!P0 BRA `(.L_x_171) ;  /* 0xfffffffc00f08947 */ /* 0x004fea000383ffff */
[----:B------:R-:W-:Y:S05]  /*b290*/  BRA `(.L_x_21) ;  /* 0xffffff6400407947 */ /* 0x000fea000383ffff */
.L_x_30:
[----:B------:R-:W-:-:S07]  /*b2a0*/  MOV R2, UR49 ;  /* 0x0000003100027c02 */ /* 0x000fce0008000f00 */
.L_x_172:
[----:B-1----:R1:W2:Y:S02]  /*b2b0*/  SYNCS.PHASECHK.TRANS64.TRYWAIT P0, [R2+URZ+0x18], R5 ;  /* 0x00001805020075a7 */ /* 0x0022a400080011ff */
[----:B--2---:R-:W-:Y:S05]  /*b2c0*/  @!P0 NANOSLEEP.SYNCS 0x989680 ;  /* 0x009896800000895d */ /* 0x004fea0003900000 */
[----:B------:R-:W2:Y:S02]  /*b2d0*/  @!P0 SYNCS.PHASECHK.TRANS64 P0, [R2+URZ+0x18], R5 ;  /* 0x00001805020085a7 */ /* 0x000ea400080010ff */
[----:B--2---:R-:W-:Y:S05]  /*b2e0*/  @!P0 BRA `(.L_x_172) ;  /* 0xfffffffc00f08947 */ /* 0x004fea000383ffff */
[----:B------:R-:W-:Y:S05]  /*b2f0*/  BRA `(.L_x_29) ;  /* 0xffffff6800587947 */ /* 0x000fea000383ffff */
.L_x_36:
[----:B-1----:R1:W2:Y:S02]  /*b300*/  SYNCS.PHASECHK.TRANS64.TRYWAIT P0, [R2+URZ+0x80], R3 ;  /* 0x00008003020075a7 */ /* 0x0022a400080011ff */
[----:B--2---:R-:W-:Y:S05]  /*b310*/  @!P0 NANOSLEEP.SYNCS 0x989680 ;  /* 0x009896800000895d */ /* 0x004fea0003900000 */
[----:B------:R-:W2:Y:S02]  /*b320*/  @!P0 SYNCS.PHASECHK.TRANS64 P0, [R2+URZ+0x80], R3 ;  /* 0x00008003020085a7 */ /* 0x000ea400080010ff */
[----:B--2---:R-:W-:Y:S05]  /*b330*/  @!P0 BRA `(.L_x_36) ;  /* 0xfffffffc00f08947 */ /* 0x004fea000383ffff */
[----:B------:R-:W-:Y:S05]  /*b340*/  BRA `(.L_x_173) ;  /* 0xffffff6c00447947 */ /* 0x000fea000383ffff */
.L_x_40:
[----:B----4-:R-:W-:-:S07]  /*b350*/  MOV R0, UR5 ;  /* 0x0000000500007c02 */ /* 0x010fce0008000f00 */
.L_x_174:
[----:B-1----:R1:W2:Y:S02]  /*b360*/  SYNCS.PHASECHK.TRANS64.TRYWAIT P0, [R0+URZ], R3 ;  /* 0x00000003000075a7 */ /* 0x0022a400080011ff */
[----:B--2---:R-:W-:Y:S05]  /*b370*/  @!P0 NANOSLEEP.SYNCS 0x989680 ;  /* 0x009896800000895d */ /* 0x004fea0003900000 */
[----:B------:R-:W2:Y:S02]  /*b380*/  @!P0 SYNCS.PHASECHK.TRANS64 P0, [R0+URZ], R3 ;  /* 0x00000003000085a7 */ /* 0x000ea400080010ff */
[----:B--2---:R-:W-:Y:S05]  /*b390*/  @!P0 BRA `(.L_x_174) ;  /* 0xfffffffc00f08947 */ /* 0x004fea000383ffff */
[----:B------:R-:W-:Y:S05]  /*b3a0*/  BRA `(.L_x_175) ;  /* 0xffffff7000b47947 */ /* 0x000fea000383ffff */
.L_x_41:
[----:B----4-:R-:W-:-:S07]  /*b3b0*/  MOV R0, UR5 ;  /* 0x0000000500007c02 */ /* 0x010fce0008000f00 */
.L_x_176:
[----:B-1----:R1:W2:Y:S02]  /*b3c0*/  SYNCS.PHASECHK.TRANS64.TRYWAIT P0, [R0+URZ], R3 ;  /* 0x00000003000075a7 */ /* 0x0022a400080011ff */
[----:B--2---:R-:W-:Y:S05]  /*b3d0*/  @!P0 NANOSLEEP.SYNCS 0x989680 ;  /* 0x009896800000895d */ /* 0x004fea0003900000 */
[----:B------:R-:W2:Y:S02]  /*b3e0*/  @!P0 SYNCS.PHASECHK.TRANS64 P0, [R0+URZ], R3 ;  /* 0x00000003000085a7 */ /* 0x000ea400080010ff */
[----:B--2---:R-:W-:Y:S05]  /*b3f0*/  @!P0 BRA `(.L_x_176) ;  /* 0xfffffffc00f08947 */ /* 0x004fea000383ffff */
[----:B------:R-:W-:Y:S05]  /*b400*/  BRA `(.L_x_177) ;  /* 0xffffff7000c07947 */ /* 0x000fea000383ffff */
.L_x_44:
[----:B-1----:R1:W2:Y:S02]  /*b410*/  SYNCS.PHASECHK.TRANS64.TRYWAIT P0, [R0+URZ+0xe0], R5 ;  /* 0x0000e005000075a7 */ /* 0x0022a400080011ff */
[----:B--2---:R-:W-:Y:S05]  /*b420*/  @!P0 NANOSLEEP.SYNCS 0x989680 ;  /* 0x009896800000895d */ /* 0x004fea0003900000 */
[----:B------:R-:W2:Y:S02]  /*b430*/  @!P0 SYNCS.PHASECHK.TRANS64 P0, [R0+URZ+0xe0], R5 ;  /* 0x0000e005000085a7 */ /* 0x000ea400080010ff */
[----:B--2---:R-:W-:Y:S05]  /*b440*/  @!P0 BRA `(.L_x_44) ;  /* 0xfffffffc00f08947 */ /* 0x004fea000383ffff */
[----:B------:R-:W-:Y:S05]  /*b450*/  BRA `(.L_x_178) ;  /* 0xffffff74001c7947 */ /* 0x000fea000383ffff */
.L_x_45:
[----:B------:R-:W-:-:S07]  /*b460*/  MOV R0, UR5 ;  /* 0x0000000500007c02 */ /* 0x000fce0008000f00 */
.L_x_179:
[----:B-1----:R1:W2:Y:S02]  /*b470*/  SYNCS.PHASECHK.TRANS64.TRYWAIT P0, [R0+URZ+0x90], R5 ;  /* 0x00009005000075a7 */ /* 0x0022a400080011ff */
[----:B--2---:R-:W-:Y:S05]  /*b480*/  @!P0 NANOSLEEP.SYNCS 0x989680 ;  /* 0x009896800000895d */ /* 0x004fea0003900000 */
[----:B------:R-:W2:Y:S02]  /*b490*/  @!P0 SYNCS.PHASECHK.TRANS64 P0, [R0+URZ+0x90], R5 ;  /* 0x00009005000085a7 */ /* 0x000ea400080010ff */
[----:B--2---:R-:W-:Y:S05]  /*b4a0*/  @!P0 BRA `(.L_x_179) ;  /* 0xfffffffc00f08947 */ /* 0x004fea000383ffff */
[----:B------:R-:W-:Y:S05]  /*b4b0*/  BRA `(.L_x_180) ;  /* 0xffffff74002c7947 */ /* 0x000fea000383ffff */
.L_x_46:
[----:B-1----:R1:W2:Y:S02]  /*b4c0*/  SYNCS.PHASECHK.TRANS64.TRYWAIT P1, [R0+URZ+0x80], R5 ;  /* 0x00008005000075a7 */ /* 0x0022a400080211ff */
[----:B--2---:R-:W-:Y:S05]  /*b4d0*/  @!P1 NANOSLEEP.SYNCS 0x989680 ;  /* 0x009896800000995d */ /* 0x004fea0003900000 */
[----:B------:R-:W2:Y:S02]  /*b4e0*/  @!P1 SYNCS.PHASECHK.TRANS64 P1, [R0+URZ+0x80], R5 ;  /* 0x00008005000095a7 */ /* 0x000ea400080210ff */
[----:B--2---:R-:W-:Y:S05]  /*b4f0*/  @!P1 BRA `(.L_x_46) ;  /* 0xfffffffc00f09947 */ /* 0x004fea000383ffff */
[----:B------:R-:W-:Y:S05]  /*b500*/  BRA `(.L_x_181) ;  /* 0xffffff74005c7947 */ /* 0x000fea000383ffff */
.L_x_49:
[----:B------:R-:W-:-:S07]  /*b510*/  MOV R0, UR5 ;  /* 0x0000000500007c02 */ /* 0x000fce0008000f00 */
.L_x_182:
[----:B-1----:R1:W2:Y:S02]  /*b520*/  SYNCS.PHASECHK.TRANS64.TRYWAIT P0, [R0+URZ+0x90], R3 ;  /* 0x00009003000075a7 */ /* 0x0022a400080011ff */
[----:B--2---:R-:W-:Y:S05]  /*b530*/  @!P0 NANOSLEEP.SYNCS 0x989680 ;  /* 0x009896800000895d */ /* 0x004fea0003900000 */
[----:B------:R-:W2:Y:S02]  /*b540*/  @!P0 SYNCS.PHASECHK.TRANS64 P0, [R0+URZ+0x90], R3 ;  /* 0x00009003000085a7 */ /* 0x000ea400080010ff */
[----:B--2---:R-:W-:Y:S05]  /*b550*/  @!P0 BRA `(.L_x_182) ;  /* 0xfffffffc00f08947 */ /* 0x004fea000383ffff */
[----:B------:R-:W-:Y:S05]  /*b560*/  BRA `(.L_x_48) ;  /* 0xffffff7400b07947 */ /* 0x000fea000383ffff */
.L_x_56:
[----:B-1----:R1:W2:Y:S02]  /*b570*/  SYNCS.PHASECHK.TRANS64.TRYWAIT P1, [R0+URZ+0x80], R5 ;  /* 0x00008005000075a7 */ /* 0x0022a400080211ff */
[----:B--2---:R-:W-:Y:S05]  /*b580*/  @!P1 NANOSLEEP.SYNCS 0x989680 ;  /* 0x009896800000995d */ /* 0x004fea0003900000 */
[----:B------:R-:W2:Y:S02]  /*b590*/  @!P1 SYNCS.PHASECHK.TRANS64 P1, [R0+URZ+0x80], R5 ;  /* 0x00008005000095a7 */ /* 0x000ea400080210ff */
[----:B--2---:R-:W-:Y:S05]  /*b5a0*/  @!P1 BRA `(.L_x_56) ;  /* 0xfffffffc00f09947 */ /* 0x004fea000383ffff */
[----:B------:R-:W-:Y:S05]  /*b5b0*/  BRA `(.L_x_183) ;  /* 0xffffff7c00407947 */ /* 0x000fea000383ffff */
.L_x_57:
[----:B------:R-:W-:-:S07]  /*b5c0*/  MOV R3, UR6 ;  /* 0x0000000600037c02 */ /* 0x000fce0008000f00 */
.L_x_184:
[----:B-1----:R1:W2:Y:S02]  /*b5d0*/  SYNCS.PHASECHK.TRANS64.TRYWAIT P0, [R3+URZ+0xc0], R0 ;  /* 0x0000c000030075a7 */ /* 0x0022a400080011ff */
[----:B--2---:R-:W-:Y:S05]  /*b5e0*/  @!P0 NANOSLEEP.SYNCS 0x989680 ;  /* 0x009896800000895d */ /* 0x004fea0003900000 */
[----:B------:R-:W2:Y:S02]  /*b5f0*/  @!P0 SYNCS.PHASECHK.TRANS64 P0, [R3+URZ+0xc0], R0 ;  /* 0x0000c000030085a7 */ /* 0x000ea400080010ff */
[----:B--2---:R-:W-:Y:S05]  /*b600*/  @!P0 BRA `(.L_x_184) ;  /* 0xfffffffc00f08947 */ /* 0x004fea000383ffff */
[----:B------:R-:W-:Y:S05]  /*b610*/  BRA `(.L_x_185) ;  /* 0xffffff7c00787947 */ /* 0x000fea000383ffff */
.L_x_60:
[----:B------:R-:W-:Y:S07]  /*b620*/  MOV R0, UR11 ;  /* 0x0000000b00007c02 */ /* 0x000fee0008000f00 */
.L_x_186:
[----:B-1----:R1:W2:Y:S02]  /*b630*/  SYNCS.PHASECHK.TRANS64.TRYWAIT P0, [R0+URZ], R3 ;  /* 0x00000003000075a7 */ /* 0x0022a400080011ff */
[----:B--2---:R-:W-:Y:S05]  /*b640*/  @!P0 NANOSLEEP.SYNCS 0x989680 ;  /* 0x009896800000895d */ /* 0x004fea0003900000 */
[----:B------:R-:W2:Y:S02]  /*b650*/  @!P0 SYNCS.PHASECHK.TRANS64 P0, [R0+URZ], R3 ;  /* 0x00000003000085a7 */ /* 0x000ea400080010ff */
[----:B--2---:R-:W-:Y:S05]  /*b660*/  @!P0 BRA `(.L_x_186) ;  /* 0xfffffffc00f08947 */ /* 0x004fea000383ffff */
[----:B------:R-:W-:Y:S05]  /*b670*/  BRA `(.L_x_59) ;  /* 0xffffff7c00947947 */ /* 0x000fea000383ffff */
.L_x_63:
[----:B------:R-:W-:-:S07]  /*b680*/  MOV R0, UR6 ;  /* 0x0000000600007c02 */ /* 0x000fce0008000f00 */
.L_x_187:
[----:B--2---:R2:W4:Y:S02]  /*b690*/  SYNCS.PHASECHK.TRANS64.TRYWAIT P0, [R0+URZ], R3 ;  /* 0x00000003000075a7 */ /* 0x00452400080011ff */
[----:B----4-:R-:W-:Y:S05]  /*b6a0*/  @!P0 NANOSLEEP.SYNCS 0x989680 ;  /* 0x009896800000895d */ /* 0x010fea0003900000 */
[----:B------:R-:W4:Y:S02]  /*b6b0*/  @!P0 SYNCS.PHASECHK.TRANS64 P0, [R0+URZ], R3 ;  /* 0x00000003000085a7 */ /* 0x000f2400080010ff */
[----:B----4-:R-:W-:Y:S05]  /*b6c0*/  @!P0 BRA `(.L_x_187) ;  /* 0xfffffffc00f08947 */ /* 0x010fea000383ffff */
[----:B------:R-:W-:Y:S05]  /*b6d0*/  BRA `(.L_x_188) ;  /* 0xffffff8000c07947 */ /* 0x000fea000383ffff */
.L_x_64:
[----:B------:R-:W-:-:S07]  /*b6e0*/  MOV R0, UR6 ;  /* 0x0000000600007c02 */ /* 0x000fce0008000f00 */
.L_x_189:
[----:B-1----:R1:W2:Y:S02]  /*b6f0*/  SYNCS.PHASECHK.TRANS64.TRYWAIT P0, [R0+URZ], R3 ;  /* 0x00000003000075a7 */ /* 0x0022a400080011ff */
[----:B--2---:R-:W-:Y:S05]  /*b700*/  @!P0 NANOSLEEP.SYNCS 0x989680 ;  /* 0x009896800000895d */ /* 0x004fea0003900000 */
[----:B------:R-:W2:Y:S02]  /*b710*/  @!P0 SYNCS.PHASECHK.TRANS64 P0, [R0+URZ], R3 ;  /* 0x00000003000085a7 */ /* 0x000ea400080010ff */
[----:B--2---:R-:W-:Y:S05]  /*b720*/  @!P0 BRA `(.L_x_189) ;  /* 0xfffffffc00f08947 */ /* 0x004fea000383ffff */
[----:B------:R-:W-:Y:S05]  /*b730*/  BRA `(.L_x_190) ;  /* 0xffffff8000cc7947 */ /* 0x000fea000383ffff */
.L_x_65:
[----:B------:R-:W-:-:S07]  /*b740*/  MOV R0, UR6 ;  /* 0x0000000600007c02 */ /* 0x000fce0008000f00 */
.L_x_191:
[----:B-1----:R1:W2:Y:S02]  /*b750*/  SYNCS.PHASECHK.TRANS64.TRYWAIT P0, [R0+URZ], R3 ;  /* 0x00000003000075a7 */ /* 0x0022a400080011ff */
[----:B--2---:R-:W-:Y:S05]  /*b760*/  @!P0 NANOSLEEP.SYNCS 0x989680 ;  /* 0x009896800000895d */ /* 0x004fea0003900000 */
[----:B------:R-:W2:Y:S02]  /*b770*/  @!P0 SYNCS.PHASECHK.TRANS64 P0, [R0+URZ], R3 ;  /* 0x00000003000085a7 */ /* 0x000ea400080010ff */
[----:B--2---:R-:W-:Y:S05]  /*b780*/  @!P0 BRA `(.L_x_191) ;  /* 0xfffffffc00f08947 */ /* 0x004fea000383ffff */
[----:B------:R-:W-:Y:S05]  /*b790*/  BRA `(.L_x_192) ;  /* 0xffffff8000d87947 */ /* 0x000fea000383ffff */
.L_x_66:
[----:B------:R-:W-:-:S07]  /*b7a0*/  MOV R0, UR7 ;  /* 0x0000000700007c02 */ /* 0x000fce0008000f00 */
.L_x_193:
[----:B-1----:R1:W2:Y:S02]  /*b7b0*/  SYNCS.PHASECHK.TRANS64.TRYWAIT P0, [R0+URZ], R3 ;  /* 0x00000003000075a7 */ /* 0x0022a400080011ff */
[----:B--2---:R-:W-:Y:S05]  /*b7c0*/  @!P0 NANOSLEEP.SYNCS 0x989680 ;  /* 0x009896800000895d */ /* 0x004fea0003900000 */
[----:B------:R-:W2:Y:S02]  /*b7d0*/  @!P0 SYNCS.PHASECHK.TRANS64 P0, [R0+URZ], R3 ;  /* 0x00000003000085a7 */ /* 0x000ea400080010ff */
[----:B--2---:R-:W-:Y:S05]  /*b7e0*/  @!P0 BRA `(.L_x_193) ;  /* 0xfffffffc00f08947 */ /* 0x004fea000383ffff */
[----:B------:R-:W-:Y:S05]  /*b7f0*/  BRA `(.L_x_194) ;  /* 0xffffff8000e47947 */ /* 0x000fea000383ffff */
.L_x_71:
[----:B--2---:R2:W3:Y:S02]  /*b800*/  SYNCS.PHASECHK.TRANS64.TRYWAIT P0, [R0+URZ+0x80], R3 ;  /* 0x00008003000075a7 */ /* 0x0044e400080011ff */
[----:B---3--:R-:W-:Y:S05]  /*b810*/  @!P0 NANOSLEEP.SYNCS 0x989680 ;  /* 0x009896800000895d */ /* 0x008fea0003900000 */
[----:B------:R-:W3:Y:S02]  /*b820*/  @!P0 SYNCS.PHASECHK.TRANS64 P0, [R0+URZ+0x80], R3 ;  /* 0x00008003000085a7 */ /* 0x000ee400080010ff */
[----:B---3--:R-:W-:Y:S05]  /*b830*/  @!P0 BRA `(.L_x_71) ;  /* 0xfffffffc00f08947 */ /* 0x008fea000383ffff */
[----:B------:R-:W-:Y:S05]  /*b840*/  BRA `(.L_x_195) ;  /* 0xffffff8400e87947 */ /* 0x000fea000383ffff */
.L_x_74:
[----:B------:R-:W-:Y:S07]  /*b850*/  MOV R0, UR7 ;  /* 0x0000000700007c02 */ /* 0x000fee0008000f00 */
.L_x_196:
[----:B--2---:R2:W3:Y:S02]  /*b860*/  SYNCS.PHASECHK.TRANS64.TRYWAIT P0, [R0+URZ+0x78], R3 ;  /* 0x00007803000075a7 */ /* 0x0044e400080011ff */
[----:B---3--:R-:W-:Y:S05]  /*b870*/  @!P0 NANOSLEEP.SYNCS 0x989680 ;  /* 0x009896800000895d */ /* 0x008fea0003900000 */
[----:B------:R-:W3:Y:S02]  /*b880*/  @!P0 SYNCS.PHASECHK.TRANS64 P0, [R0+URZ+0x78], R3 ;  /* 0x00007803000085a7 */ /* 0x000ee400080010ff */
[----:B---3--:R-:W-:Y:S05]  /*b890*/  @!P0 BRA `(.L_x_196) ;  /* 0xfffffffc00f08947 */ /* 0x008fea000383ffff */
[----:B------:R-:W-:Y:S05]  /*b8a0*/  BRA `(.L_x_73) ;  /* 0xffffff8800c87947 */ /* 0x000fea000383ffff */
.L_x_77:
[----:B------:R-:W-:Y:S07]  /*b8b0*/  MOV R3, UR7 ;  /* 0x0000000700037c02 */ /* 0x000fee0008000f00 */
.L_x_197:
[----:B-1----:R1:W2:Y:S02]  /*b8c0*/  SYNCS.PHASECHK.TRANS64.TRYWAIT P0, [R3+URZ+0x50], R12 ;  /* 0x0000500c030075a7 */ /* 0x0022a400080011ff */
[----:B--2---:R-:W-:Y:S05]  /*b8d0*/  @!P0 NANOSLEEP.SYNCS 0x989680 ;  /* 0x009896800000895d */ /* 0x004fea0003900000 */
[----:B------:R-:W2:Y:S02]  /*b8e0*/  @!P0 SYNCS.PHASECHK.TRANS64 P0, [R3+URZ+0x50], R12 ;  /* 0x0000500c030085a7 */ /* 0x000ea400080010ff */
[----:B--2---:R-:W-:Y:S05]  /*b8f0*/  @!P0 BRA `(.L_x_197) ;  /* 0xfffffffc00f08947 */ /* 0x004fea000383ffff */
[----:B------:R-:W-:Y:S05]  /*b900*/  BRA `(.L_x_198) ;  /* 0xffffff8c00447947 */ /* 0x000fea000383ffff */
.L_x_78:
[----:B-1----:R-:W-:Y:S07]  /*b910*/  MOV R3, UR7 ;  /* 0x0000000700037c02 */ /* 0x002fee0008000f00 */
.L_x_199:
[----:B-1----:R1:W2:Y:S02]  /*b920*/  SYNCS.PHASECHK.TRANS64.TRYWAIT P0, [R3+URZ+0x58], R12 ;  /* 0x0000580c030075a7 */ /* 0x0022a400080011ff */
[----:B--2---:R-:W-:Y:S05]  /*b930*/  @!P0 NANOSLEEP.SYNCS 0x989680 ;  /* 0x009896800000895d */ /* 0x004fea0003900000 */
[----:B------:R-:W2:Y:S02]  /*b940*/  @!P0 SYNCS.PHASECHK.TRANS64 P0, [R3+URZ+0x58], R12 ;  /* 0x0000580c030085a7 */ /* 0x000ea400080010ff */
[----:B--2---:R-:W-:Y:S05]  /*b950*/  @!P0 BRA `(.L_x_199) ;  /* 0xfffffffc00f08947 */ /* 0x004fea000383ffff */
[----:B------:R-:W-:Y:S05]  /*b960*/  BRA `(.L_x_200) ;  /* 0xffffff8c00847947 */ /* 0x000fea000383ffff */
.L_x_79:
[----:B-1----:R-:W-:Y:S07]  /*b970*/  MOV R3, UR7 ;  /* 0x0000000700037c02 */ /* 0x002fee0008000f00 */
.L_x_201:
[----:B-1----:R1:W2:Y:S02]  /*b980*/  SYNCS.PHASECHK.TRANS64.TRYWAIT P0, [R3+URZ+0x60], R12 ;  /* 0x0000600c030075a7 */ /* 0x0022a400080011ff */
[----:B--2---:R-:W-:Y:S05]  /*b990*/  @!P0 NANOSLEEP.SYNCS 0x989680 ;  /* 0x009896800000895d */ /* 0x004fea0003900000 */
[----:B------:R-:W2:Y:S02]  /*b9a0*/  @!P0 SYNCS.PHASECHK.TRANS64 P0, [R3+URZ+0x60], R12 ;  /* 0x0000600c030085a7 */ /* 0x000ea400080010ff */
[----:B--2---:R-:W-:Y:S05]  /*b9b0*/  @!P0 BRA `(.L_x_201) ;  /* 0xfffffffc00f08947 */ /* 0x004fea000383ffff */
[----:B------:R-:W-:Y:S05]  /*b9c0*/  BRA `(.L_x_202) ;  /* 0xffffff8c00cc7947 */ /* 0x000fea000383ffff */
.L_x_80:
[----:B-1----:R-:W-:Y:S07]  /*b9d0*/  MOV R3, UR7 ;  /* 0x0000000700037c02 */ /* 0x002fee0008000f00 */
.L_x_203:
[----:B-1----:R1:W2:Y:S02]  /*b9e0*/  SYNCS.PHASECHK.TRANS64.TRYWAIT P0, [R3+URZ+0x68], R12 ;  /* 0x0000680c030075a7 */ /* 0x0022a400080011ff */
[----:B--2---:R-:W-:Y:S05]  /*b9f0*/  @!P0 NANOSLEEP.SYNCS 0x989680 ;  /* 0x009896800000895d */ /* 0x004fea0003900000 */
[----:B------:R-:W2:Y:S02]  /*ba00*/  @!P0 SYNCS.PHASECHK.TRANS64 P0, [R3+URZ+0x68], R12 ;  /* 0x0000680c030085a7 */ /* 0x000ea400080010ff */
[----:B--2---:R-:W-:Y:S05]  /*ba10*/  @!P0 BRA `(.L_x_203) ;  /* 0xfffffffc00f08947 */ /* 0x004fea000383ffff */
[----:B------:R-:W-:Y:S05]  /*ba20*/  BRA `(.L_x_204) ;  /* 0xffffff9000147947 */ /* 0x000fea000383ffff */
.L_x_81:
[----:B-1----:R-:W-:Y:S07]  /*ba30*/  MOV R3, UR7 ;  /* 0x0000000700037c02 */ /* 0x002fee0008000f00 */
.L_x_205:
[----:B-1----:R1:W2:Y:S02]  /*ba40*/  SYNCS.PHASECHK.TRANS64.TRYWAIT P0, [R3+URZ+0x50], R20 ;  /* 0x00005014030075a7 */ /* 0x0022a400080011ff */
[----:B--2---:R-:W-:Y:S05]  /*ba50*/  @!P0 NANOSLEEP.SYNCS 0x989680 ;  /* 0x009896800000895d */ /* 0x004fea0003900000 */
[----:B------:R-:W2:Y:S02]  /*ba60*/  @!P0 SYNCS.PHASECHK.TRANS64 P0, [R3+URZ+0x50], R20 ;  /* 0x00005014030085a7 */ /* 0x000ea400080010ff */
[----:B--2---:R-:W-:Y:S05]  /*ba70*/  @!P0 BRA `(.L_x_205) ;  /* 0xfffffffc00f08947 */ /* 0x004fea000383ffff */
[----:B------:R-:W-:Y:S05]  /*ba80*/  BRA `(.L_x_206) ;  /* 0xffffff9000607947 */ /* 0x000fea000383ffff */
.L_x_82:
[----:B-1----:R-:W-:Y:S07]  /*ba90*/  MOV R3, UR7 ;  /* 0x0000000700037c02 */ /* 0x002fee0008000f00 */
.L_x_207:
[----:B-1----:R1:W2:Y:S02]  /*baa0*/  SYNCS.PHASECHK.TRANS64.TRYWAIT P0, [R3+URZ+0x58], R20 ;  /* 0x00005814030075a7 */ /* 0x0022a400080011ff */
[----:B--2---:R-:W-:Y:S05]  /*bab0*/  @!P0 NANOSLEEP.SYNCS 0x989680 ;  /* 0x009896800000895d */ /* 0x004fea0003900000 */
[----:B------:R-:W2:Y:S02]  /*bac0*/  @!P0 SYNCS.PHASECHK.TRANS64 P0, [R3+URZ+0x58], R20 ;  /* 0x00005814030085a7 */ /* 0x000ea400080010ff */
[----:B--2---:R-:W-:Y:S05]  /*bad0*/  @!P0 BRA `(.L_x_207) ;  /* 0xfffffffc00f08947 */ /* 0x004fea000383ffff */
[----:B------:R-:W-:Y:S05]  /*bae0*/  BRA `(.L_x_208) ;  /* 0xffffff9000a87947 */ /* 0x000fea000383ffff */
.L_x_83:
[----:B-1----:R-:W-:Y:S07]  /*baf0*/  MOV R3, UR7 ;  /* 0x0000000700037c02 */ /* 0x002fee0008000f00 */
.L_x_209:
[----:B-1----:R1:W2:Y:S02]  /*bb00*/  SYNCS.PHASECHK.TRANS64.TRYWAIT P0, [R3+URZ+0x60], R20 ;  /* 0x00006014030075a7 */ /* 0x0022a400080011ff */
[----:B--2---:R-:W-:Y:S05]  /*bb10*/  @!P0 NANOSLEEP.SYNCS 0x989680 ;  /* 0x009896800000895d */ /* 0x004fea0003900000 */
[----:B------:R-:W2:Y:S02]  /*bb20*/  @!P0 SYNCS.PHASECHK.TRANS64 P0, [R3+URZ+0x60], R20 ;  /* 0x00006014030085a7 */ /* 0x000ea400080010ff */
[----:B--2---:R-:W-:Y:S05]  /*bb30*/  @!P0 BRA `(.L_x_209) ;  /* 0xfffffffc00f08947 */ /* 0x004fea000383ffff */
[----:B------:R-:W-:Y:S05]  /*bb40*/  BRA `(.L_x_210) ;  /* 0xffffff9000f07947 */ /* 0x000fea000383ffff */
.L_x_84:
[----:B------:R-:W-:Y:S07]  /*bb50*/  MOV R3, UR7 ;  /* 0x0000000700037c02 */ /* 0x000fee0008000f00 */
.L_x_211:
[----:B-1----:R1:W2:Y:S02]  /*bb60*/  SYNCS.PHASECHK.TRANS64.TRYWAIT P0, [R3+URZ+0x68], R20 ;  /* 0x00006814030075a7 */ /* 0x0022a400080011ff */
[----:B--2---:R-:W-:Y:S05]  /*bb70*/  @!P0 NANOSLEEP.SYNCS 0x989680 ;  /* 0x009896800000895d */ /* 0x004fea0003900000 */
[----:B------:R-:W2:Y:S02]  /*bb80*/  @!P0 SYNCS.PHASECHK.TRANS64 P0, [R3+URZ+0x68], R20 ;  /* 0x00006814030085a7 */ /* 0x000ea400080010ff */
[----:B--2---:R-:W-:Y:S05]  /*bb90*/  @!P0 BRA `(.L_x_211) ;  /* 0xfffffffc00f08947 */ /* 0x004fea000383ffff */
[----:B------:R-:W-:Y:S05]  /*bba0*/  BRA `(.L_x_212) ;  /* 0xffffff9400787947 */ /* 0x000fea000383ffff */
.L_x_86:
[----:B------:R-:W-:-:S07]  /*bbb0*/  MOV R3, UR7 ;  /* 0x0000000700037c02 */ /* 0x000fce0008000f00 */
.L_x_213:
[----:B-1----:R1:W3:Y:S02]  /*bbc0*/  SYNCS.PHASECHK.TRANS64.TRYWAIT P0, [R3+URZ+0x50], R12 ;  /* 0x0000500c030075a7 */ /* 0x0022e400080011ff */
[----:B---3--:R-:W-:Y:S05]  /*bbd0*/  @!P0 NANOSLEEP.SYNCS 0x989680 ;  /* 0x009896800000895d */ /* 0x008fea0003900000 */
[----:B------:R-:W3:Y:S02]  /*bbe0*/  @!P0 SYNCS.PHASECHK.TRANS64 P0, [R3+URZ+0x50], R12 ;  /* 0x0000500c030085a7 */ /* 0x000ee400080010ff */
[----:B---3--:R-:W-:Y:S05]  /*bbf0*/  @!P0 BRA `(.L_x_213) ;  /* 0xfffffffc00f08947 */ /* 0x008fea000383ffff */
[----:B------:R-:W-:Y:S05]  /*bc00*/  BRA `(.L_x_214) ;  /* 0xffffff9400e07947 */ /* 0x000fea000383ffff */
.L_x_87:
[----:B-1----:R-:W-:-:S07]  /*bc10*/  MOV R3, UR7 ;  /* 0x0000000700037c02 */ /* 0x002fce0008000f00 */
.L_x_215:
[----:B-1----:R1:W3:Y:S02]  /*bc20*/  SYNCS.PHASECHK.TRANS64.TRYWAIT P0, [R3+URZ+0x58], R12 ;  /* 0x0000580c030075a7 */ /* 0x0022e400080011ff */
[----:B---3--:R-:W-:Y:S05]  /*bc30*/  @!P0 NANOSLEEP.SYNCS 0x989680 ;  /* 0x009896800000895d */ /* 0x008fea0003900000 */
[----:B------:R-:W3:Y:S02]  /*bc40*/  @!P0 SYNCS.PHASECHK.TRANS64 P0, [R3+URZ+0x58], R12 ;  /* 0x0000580c030085a7 */ /* 0x000ee400080010ff */
[----:B---3--:R-:W-:Y:S05]  /*bc50*/  @!P0 BRA `(.L_x_215) ;  /* 0xfffffffc00f08947 */ /* 0x008fea000383ffff */
[----:B------:R-:W-:Y:S05]  /*bc60*/  BRA `(.L_x_216) ;  /* 0xffffff9400d07947 */ /* 0x000fea000383ffff */
.L_x_88:
[----:B-1----:R-:W-:-:S07]  /*bc70*/  MOV R3, UR7 ;  /* 0x0000000700037c02 */ /* 0x002fce0008000f00 */
.L_x_217:
[----:B-1----:R1:W3:Y:S02]  /*bc80*/  SYNCS.PHASECHK.TRANS64.TRYWAIT P0, [R3+URZ+0x60], R12 ;  /* 0x0000600c030075a7 */ /* 0x0022e400080011ff */
[----:B---3--:R-:W-:Y:S05]  /*bc90*/  @!P0 NANOSLEEP.SYNCS 0x989680 ;  /* 0x009896800000895d */ /* 0x008fea0003900000 */
[----:B------:R-:W3:Y:S02]  /*bca0*/  @!P0 SYNCS.PHASECHK.TRANS64 P0, [R3+URZ+0x60], R12 ;  /* 0x0000600c030085a7 */ /* 0x000ee400080010ff */
[----:B---3--:R-:W-:Y:S05]  /*bcb0*/  @!P0 BRA `(.L_x_217) ;  /* 0xfffffffc00f08947 */ /* 0x008fea000383ffff */
[----:B------:R-:W-:Y:S05]  /*bcc0*/  BRA `(.L_x_218) ;  /* 0xffffff9400c47947 */ /* 0x000fea000383ffff */
.L_x_90:
[----:B--2---:R2:W4:Y:S02]  /*bcd0*/  SYNCS.PHASECHK.TRANS64.TRYWAIT P0, [R0+URZ+0x80], R3 ;  /* 0x00008003000075a7 */ /* 0x00452400080011ff */
[----:B----4-:R-:W-:Y:S05]  /*bce0*/  @!P0 NANOSLEEP.SYNCS 0x989680 ;  /* 0x009896800000895d */ /* 0x010fea0003900000 */
[----:B------:R-:W4:Y:S02]  /*bcf0*/  @!P0 SYNCS.PHASECHK.TRANS64 P0, [R0+URZ+0x80], R3 ;  /* 0x00008003000085a7 */ /* 0x000f2400080010ff */
[----:B----4-:R-:W-:Y:S05]  /*bd00*/  @!P0 BRA `(.L_x_90) ;  /* 0xfffffffc00f08947 */ /* 0x010fea000383ffff */
[----:B------:R-:W-:Y:S05]  /*bd10*/  BRA `(.L_x_219) ;  /* 0xffffff9800887947 */ /* 0x000fea000383ffff */
.L_x_101:
[----:B-1----:R-:W-:Y:S04]  /*bd20*/  MOV R2, UR36 ;  /* 0x0000002400027c02 */ /* 0x002fe80008000f00 */
[----:B------:R1:W3:Y:S03]  /*bd30*/  SYNCS.PHASECHK.TRANS64.TRYWAIT P1, [R2+URZ+0x30], R3 ;  /* 0x00003003020075a7 */ /* 0x0002e600080211ff */
[----:B---3--:R-:W-:Y:S05]  /*bd40*/  @!P1 NANOSLEEP.SYNCS 0x989680 ;  /* 0x009896800000995d */ /* 0x008fea0003900000 */
[----:B------:R-:W3:Y:S02]  /*bd50*/  @!P1 SYNCS.PHASECHK.TRANS64 P1, [R2+URZ+0x30], R3 ;  /* 0x00003003020095a7 */ /* 0x000ee400080210ff */
[----:B---3--:R-:W-:Y:S05]  /*bd60*/  @!P1 BRA `(.L_x_101) ;  /* 0xfffffffc00ec9947 */ /* 0x008fea000383ffff */
[----:B------:R-:W-:Y:S05]  /*bd70*/  BRA `(.L_x_100) ;  /* 0xffffffa400907947 */ /* 0x000fea000383ffff */
.L_x_103:
[----:B-1----:R1:W4:Y:S02]  /*bd80*/  SYNCS.PHASECHK.TRANS64.TRYWAIT P0, [R87+URZ+0xa0], R0 ;  /* 0x0000a000570075a7 */ /* 0x00232400080011ff */
[----:B----4-:R-:W-:Y:S05]  /*bd90*/  @!P0 NANOSLEEP.SYNCS 0x989680 ;  /* 0x009896800000895d */ /* 0x010fea0003900000 */
[----:B------:R-:W4:Y:S02]  /*bda0*/  @!P0 SYNCS.PHASECHK.TRANS64 P0, [R87+URZ+0xa0], R0 ;  /* 0x0000a000570085a7 */ /* 0x000f2400080010ff */
[----:B----4-:R-:W-:Y:S05]  /*bdb0*/  @!P0 BRA `(.L_x_103) ;  /* 0xfffffffc00f08947 */ /* 0x010fea000383ffff */
[----:B------:R-:W-:Y:S05]  /*bdc0*/  BRA `(.L_x_102) ;  /* 0xffffffa400b87947 */ /* 0x000fea000383ffff */
.L_x_112:
[----:B-1----:R1:W2:Y:S02]  /*bdd0*/  SYNCS.PHASECHK.TRANS64.TRYWAIT P0, [R3+URZ+0x30], R0 ;  /* 0x00003000030075a7 */ /* 0x0022a400080011ff */
[----:B--2---:R-:W-:Y:S05]  /*bde0*/  @!P0 NANOSLEEP.SYNCS 0x989680 ;  /* 0x009896800000895d */ /* 0x004fea0003900000 */
[----:B------:R-:W2:Y:S02]  /*bdf0*/  @!P0 SYNCS.PHASECHK.TRANS64 P0, [R3+URZ+0x30], R0 ;  /* 0x00003000030085a7 */ /* 0x000ea400080010ff */
[----:B--2---:R-:W-:Y:S05]  /*be00*/  @!P0 BRA `(.L_x_112) ;  /* 0xfffffffc00f08947 */ /* 0x004fea000383ffff */
[----:B------:R-:W-:Y:S05]  /*be10*/  BRA `(.L_x_111) ;  /* 0xffffffac00d47947 */ /* 0x000fea000383ffff */
.L_x_120:
[----:B-1----:R1:W2:Y:S02]  /*be20*/  SYNCS.PHASECHK.TRANS64.TRYWAIT P0, [R91+URZ+0x30], R6 ;  /* 0x000030065b0075a7 */ /* 0x0022a400080011ff */
[----:B--2---:R-:W-:Y:S05]  /*be30*/  @!P0 NANOSLEEP.SYNCS 0x989680 ;  /* 0x009896800000895d */ /* 0x004fea0003900000 */
[----:B------:R-:W2:Y:S02]  /*be40*/  @!P0 SYNCS.PHASECHK.TRANS64 P0, [R91+URZ+0x30], R6 ;  /* 0x000030065b0085a7 */ /* 0x000ea400080010ff */
[----:B--2---:R-:W-:Y:S05]  /*be50*/  @!P0 BRA `(.L_x_120) ;  /* 0xfffffffc00f08947 */ /* 0x004fea000383ffff */
[----:B------:R-:W-:Y:S05]  /*be60*/  BRA `(.L_x_119) ;  /* 0xffffffb800147947 */ /* 0x000fea000383ffff */
.L_x_128:
[----:B-1----:R1:W2:Y:S02]  /*be70*/  SYNCS.PHASECHK.TRANS64.TRYWAIT P0, [R91+URZ+0x30], R6 ;  /* 0x000030065b0075a7 */ /* 0x0022a400080011ff */
[----:B--2---:R-:W-:Y:S05]  /*be80*/  @!P0 NANOSLEEP.SYNCS 0x989680 ;  /* 0x009896800000895d */ /* 0x004fea0003900000 */
[----:B------:R-:W2:Y:S02]  /*be90*/  @!P0 SYNCS.PHASECHK.TRANS64 P0, [R91+URZ+0x30], R6 ;  /* 0x000030065b0085a7 */ /* 0x000ea400080010ff */
[----:B--2---:R-:W-:Y:S05]  /*bea0*/  @!P0 BRA `(.L_x_128) ;  /* 0xfffffffc00f08947 */ /* 0x004fea000383ffff */
[----:B------:R-:W-:Y:S05]  /*beb0*/  BRA `(.L_x_127) ;  /* 0xffffffc000587947 */ /* 0x000fea000383ffff */
.L_x_136:
[----:B-1----:R1:W2:Y:S02]  /*bec0*/  SYNCS.PHASECHK.TRANS64.TRYWAIT P0, [R92+URZ+0x30], R5 ;  /* 0x000030055c0075a7 */ /* 0x0022a400080011ff */
[----:B--2---:R-:W-:Y:S05]  /*bed0*/  @!P0 NANOSLEEP.SYNCS 0x989680 ;  /* 0x009896800000895d */ /* 0x004fea0003900000 */
[----:B------:R-:W2:Y:S02]  /*bee0*/  @!P0 SYNCS.PHASECHK.TRANS64 P0, [R92+URZ+0x30], R5 ;  /* 0x000030055c0085a7 */ /* 0x000ea400080010ff */
[----:B--2---:R-:W-:Y:S05]  /*bef0*/  @!P0 BRA `(.L_x_136) ;  /* 0xfffffffc00f08947 */ /* 0x004fea000383ffff */
[----:B------:R-:W-:Y:S05]  /*bf00*/  BRA `(.L_x_135) ;  /* 0xffffffc800a87947 */ /* 0x000fea000383ffff */
.L_x_144:
[----:B-1----:R1:W2:Y:S02]  /*bf10*/  SYNCS.PHASECHK.TRANS64.TRYWAIT P0, [R92+URZ+0x30], R5 ;  /* 0x000030055c0075a7 */ /* 0x0022a400080011ff */
[----:B--2---:R-:W-:Y:S05]  /*bf20*/  @!P0 NANOSLEEP.SYNCS 0x989680 ;  /* 0x009896800000895d */ /* 0x004fea0003900000 */
[----:B------:R-:W2:Y:S02]  /*bf30*/  @!P0 SYNCS.PHASECHK.TRANS64 P0, [R92+URZ+0x30], R5 ;  /* 0x000030055c0085a7 */ /* 0x000ea400080010ff */
[----:B--2---:R-:W-:Y:S05]  /*bf40*/  @!P0 BRA `(.L_x_144) ;  /* 0xfffffffc00f08947 */ /* 0x004fea000383ffff */
[----:B------:R-:W-:Y:S05]  /*bf50*/  BRA `(.L_x_143) ;  /* 0xffffffd400087947 */ /* 0x000fea000383ffff */
.L_x_152:
[----:B-1----:R1:W2:Y:S02]  /*bf60*/  SYNCS.PHASECHK.TRANS64.TRYWAIT P0, [R92+URZ+0x30], R5 ;  /* 0x000030055c0075a7 */ /* 0x0022a400080011ff */
[----:B--2---:R-:W-:Y:S05]  /*bf70*/  @!P0 NANOSLEEP.SYNCS 0x989680 ;  /* 0x009896800000895d */ /* 0x004fea0003900000 */
[----:B------:R-:W2:Y:S02]  /*bf80*/  @!P0 SYNCS.PHASECHK.TRANS64 P0, [R92+URZ+0x30], R5 ;  /* 0x000030055c0085a7 */ /* 0x000ea400080010ff */
[----:B--2---:R-:W-:Y:S05]  /*bf90*/  @!P0 BRA `(.L_x_152) ;  /* 0xfffffffc00f08947 */ /* 0x004fea000383ffff */
[----:B------:R-:W-:Y:S05]  /*bfa0*/  BRA `(.L_x_151) ;  /* 0xffffffdc005c7947 */ /* 0x000fea000383ffff */
.L_x_160:
[----:B-1----:R1:W2:Y:S02]  /*bfb0*/  SYNCS.PHASECHK.TRANS64.TRYWAIT P0, [R92+URZ+0x30], R5 ;  /* 0x000030055c0075a7 */ /* 0x0022a400080011ff */
[----:B--2---:R-:W-:Y:S05]  /*bfc0*/  @!P0 NANOSLEEP.SYNCS 0x989680 ;  /* 0x009896800000895d */ /* 0x004fea0003900000 */
[----:B------:R-:W2:Y:S02]  /*bfd0*/  @!P0 SYNCS.PHASECHK.TRANS64 P0, [R92+URZ+0x30], R5 ;  /* 0x000030055c0085a7 */ /* 0x000ea400080010ff */
[----:B--2---:R-:W-:Y:S05]  /*bfe0*/  @!P0 BRA `(.L_x_160) ;  /* 0xfffffffc00f08947 */ /* 0x004fea000383ffff */
[----:B------:R-:W-:Y:S05]  /*bff0*/  BRA `(.L_x_159) ;  /* 0xffffffe400b07947 */ /* 0x000fea000383ffff */
        .weak           $__internal_0_$__cuda_sm10x_tcgen05_guardrail_trap_col_being_dealloced_not_returned_by_alloc
        .type           $__internal_0_$__cuda_sm10x_tcgen05_guardrail_trap_col_being_dealloced_not_returned_by_alloc,@function
        .size           $__internal_0_$__cuda_sm10x_tcgen05_guardrail_trap_col_being_dealloced_not_returned_by_alloc,($__internal_1_$__cuda_sm10x_tcgen05_guardrail_trap_phase_invalid_during_alloc - $__internal_0_$__cuda_sm10x_tcgen05_guardrail_trap_col_being_dealloced_not_returned_by_alloc)
$__internal_0_$__cuda_sm10x_tcgen05_guardrail_trap_col_being_dealloced_not_returned_by_alloc:
[----:B------:R-:W-:Y:S05]  /*c000*/  BPT.TRAP 0x1 ;  /* 0x000000040000795c */ /* 0x000fea0000300000 */
[----:B------:R-:W-:-:S04]  /*c010*/  HFMA2 R3, -RZ, RZ, 0, 0 ;  /* 0x00000000ff037431 */ /* 0x000fc800000001ff */
[----:B------:R-:W-:Y:S05]  /*c020*/  RET.REL.NODEC R2 `(_ZN7cutlass13device_kernelINS_4gemm6kernel13GemmUniversalIN4cute5tupleIJiiiiEEENS1_10collective13CollectiveMmaINS1_35MainloopSm100TmaUmmaWarpSpecializedILi3ELi2ELi4ENS5_IJNS4_1CILi1EEESB_SB_EEEEENS5_IJNSA_ILi128EEESE_NSA_ILi64EEEEEENS_10tfloat32_tENS5_IJSB_llEEESH_NS5_IJlSB_lEEENS4_8TiledMMAINS4_8MMA_AtomIJNS4_17SM100_MMA_TF32_SSISH_SH_fLi128ELi128ELNS4_4UMMA5MajorE1ELSO_0ELNSN_7ScaleInE0ELSP_0EEEEEENS4_6LayoutISC_NS5_IJNSA_ILi0EEEST_ST_EEEEENS5_IJNS4_10UnderscoreESW_SW_EEEEENS4_13SM90_TMA_LOADENS4_14ComposedLayoutINS4_7SwizzleILi2ELi5ELi2EEENS4_18smem_ptr_flag_bitsILi32EEENSS_INS5_IJNSA_ILi32EEENSA_ILi4EEEEEENS5_IJSB_S15_EEEEEEEvNS4_8identityESZ_NS10_INS11_ILi3ELi4ELi3EEES14_NSS_INS5_IJNSA_ILi8EEES15_EEENS5_IJS15_SB_EEEEEEEvS1B_EENS_8epilogue10collective18CollectiveEpilogueINS1J_23Sm100TmaWarpSpecializedILi4ELi2ELi16ELb1ELb0EEEJSG_NS5_IJNSS_ISE_SB_EENSS_INSA_ILi16EEESB_EEEEESH_SJ_SH_SJ_NS1J_6fusion15FusionCallbacksIS1N_NS1S_17LinearCombinationISH_fSH_fLNS_15FloatRoundStyleE2EEESG_S1R_JEEENS4_5SM1004TMEM4LOAD26SM100_TMEM_LOAD_32dp32b16xESZ_NS10_INS11_ILi2ELi4ELi3EEES14_NSS_INS5_IJS1D_S1P_EEENS5_IJS1P_SB_EEEEEEENS4_39AutoVectorizingCopyWithAssumedAlignmentILi128EEENS4_14SM90_TMA_STOREES26_S28_S28_EEEvvEEEEvNT_6ParamsE) ;  /* 0xffffff3c02f47950 */ /* 0x000fea0003c3ffff */
        .weak           $__internal_1_$__cuda_sm10x_tcgen05_guardrail_trap_phase_invalid_during_alloc
        .type           $__internal_1_$__cuda_sm10x_tcgen05_guardrail_trap_phase_invalid_during_alloc,@function
        .size           $__internal_1_$__cuda_sm10x_tcgen05_guardrail_trap_phase_invalid_during_alloc,($__internal_2_$__cuda_sm10x_tcgen05_guardrail_trap_unallocated_columns_being_dealloced - $__internal_1_$__cuda_sm10x_tcgen05_guardrail_trap_phase_invalid_during_alloc)
$__internal_1_$__cuda_sm10x_tcgen05_guardrail_trap_phase_invalid_during_alloc:
[----:B------:R-:W-:Y:S05]  /*c030*/  BPT.TRAP 0x1 ;  /* 0x000000040000795c */ /* 0x000fea0000300000 */
[----:B------:R-:W-:-:S04]  /*c040*/  MOV R3, 0x0 ;  /* 0x0000000000037802 */ /* 0x000fc80000000f00 */
[----:B------:R-:W-:Y:S05]  /*c050*/  RET.REL.NODEC R2 `(_ZN7cutlass13device_kernelINS_4gemm6kernel13GemmUniversalIN4cute5tupleIJiiiiEEENS1_10collective13CollectiveMmaINS1_35MainloopSm100TmaUmmaWarpSpecializedILi3ELi2ELi4ENS5_IJNS4_1CILi1EEESB_SB_EEEEENS5_IJNSA_ILi128EEESE_NSA_ILi64EEEEEENS_10tfloat32_tENS5_IJSB_llEEESH_NS5_IJlSB_lEEENS4_8TiledMMAINS4_8MMA_AtomIJNS4_17SM100_MMA_TF32_SSISH_SH_fLi128ELi128ELNS4_4UMMA5MajorE1ELSO_0ELNSN_7ScaleInE0ELSP_0EEEEEENS4_6LayoutISC_NS5_IJNSA_ILi0EEEST_ST_EEEEENS5_IJNS4_10UnderscoreESW_SW_EEEEENS4_13SM90_TMA_LOADENS4_14ComposedLayoutINS4_7SwizzleILi2ELi5ELi2EEENS4_18smem_ptr_flag_bitsILi32EEENSS_INS5_IJNSA_ILi32EEENSA_ILi4EEEEEENS5_IJSB_S15_EEEEEEEvNS4_8identityESZ_NS10_INS11_ILi3ELi4ELi3EEES14_NSS_INS5_IJNSA_ILi8EEES15_EEENS5_IJS15_SB_EEEEEEEvS1B_EENS_8epilogue10collective18CollectiveEpilogueINS1J_23Sm100TmaWarpSpecializedILi4ELi2ELi16ELb1ELb0EEEJSG_NS5_IJNSS_ISE_SB_EENSS_INSA_ILi16EEESB_EEEEESH_SJ_SH_SJ_NS1J_6fusion15FusionCallbacksIS1N_NS1S_17LinearCombinationISH_fSH_fLNS_15FloatRoundStyleE2EEESG_S1R_JEEENS4_5SM1004TMEM4LOAD26SM100_TMEM_LOAD_32dp32b16xESZ_NS10_INS11_ILi2ELi4ELi3EEES14_NSS_INS5_IJS1D_S1P_EEENS5_IJS1P_SB_EEEEEEENS4_39AutoVectorizingCopyWithAssumedAlignmentILi128EEENS4_14SM90_TMA_STOREES26_S28_S28_EEEvvEEEEvNT_6ParamsE) ;  /* 0xffffff3c02e87950 */ /* 0x000fea0003c3ffff */
        .weak           $__internal_2_$__cuda_sm10x_tcgen05_guardrail_trap_unallocated_columns_being_dealloced
        .type           $__internal_2_$__cuda_sm10x_tcgen05_guardrail_trap_unallocated_columns_being_dealloced,@function
        .size           $__internal_2_$__cuda_sm10x_tcgen05_guardrail_trap_unallocated_columns_being_dealloced,(.L_x_221 - $__internal_2_$__cuda_sm10x_tcgen05_guardrail_trap_unallocated_columns_being_dealloced)
$__internal_2_$__cuda_sm10x_tcgen05_guardrail_trap_unallocated_columns_being_dealloced:
[----:B------:R-:W-:Y:S05]  /*c060*/  BPT.TRAP 0x1 ;  /* 0x000000040000795c */ /* 0x000fea0000300000 */
[----:B------:R-:W-:-:S04]  /*c070*/  HFMA2 R3, -RZ, RZ, 0, 0 ;  /* 0x00000000ff037431 */ /* 0x000fc800000001ff */
[----:B------:R-:W-:Y:S05]  /*c080*/  RET.REL.NODEC R2 `(_ZN7cutlass13device_kernelINS_4gemm6kernel13GemmUniversalIN4cute5tupleIJiiiiEEENS1_10collective13CollectiveMmaINS1_35MainloopSm100TmaUmmaWarpSpecializedILi3ELi2ELi4ENS5_IJNS4_1CILi1EEESB_SB_EEEEENS5_IJNSA_ILi128EEESE_NSA_ILi64EEEEEENS_10tfloat32_tENS5_IJSB_llEEESH_NS5_IJlSB_lEEENS4_8TiledMMAINS4_8MMA_AtomIJNS4_17SM100_MMA_TF32_SSISH_SH_fLi128ELi128ELNS4_4UMMA5MajorE1ELSO_0ELNSN_7ScaleInE0ELSP_0EEEEEENS4_6LayoutISC_NS5_IJNSA_ILi0EEEST_ST_EEEEENS5_IJNS4_10UnderscoreESW_SW_EEEEENS4_13SM90_TMA_LOADENS4_14ComposedLayoutINS4_7SwizzleILi2ELi5ELi2EEENS4_18smem_ptr_flag_bitsILi32EEENSS_INS5_IJNSA_ILi32EEENSA_ILi4EEEEEENS5_IJSB_S15_EEEEEEEvNS4_8identityESZ_NS10_INS11_ILi3ELi4ELi3EEES14_NSS_INS5_IJNSA_ILi8EEES15_EEENS5_IJS15_SB_EEEEEEEvS1B_EENS_8epilogue10collective18CollectiveEpilogueINS1J_23Sm100TmaWarpSpecializedILi4ELi2ELi16ELb1ELb0EEEJSG_NS5_IJNSS_ISE_SB_EENSS_INSA_ILi16EEESB_EEEEESH_SJ_SH_SJ_NS1J_6fusion15FusionCallbacksIS1N_NS1S_17LinearCombinationISH_fSH_fLNS_15FloatRoundStyleE2EEESG_S1R_JEEENS4_5SM1004TMEM4LOAD26SM100_TMEM_LOAD_32dp32b16xESZ_NS10_INS11_ILi2ELi4ELi3EEES14_NSS_INS5_IJS1D_S1P_EEENS5_IJS1P_SB_EEEEEEENS4_39AutoVectorizingCopyWithAssumedAlignmentILi128EEENS4_14SM90_TMA_STOREES26_S28_S28_EEEvvEEEEvNT_6ParamsE) ;  /* 0xffffff3c02dc7950 */ /* 0x000fea0003c3ffff */
.L_x_220:
[----:B------:R-:W-:-:S00]  /*c090*/  BRA `(.L_x_220) ;  /* 0xfffffffc00fc7947 */ /* 0x000fc0000383ffff */
[----:B------:R-:W-:-:S00]  /*c0a0*/  NOP ;  /* 0x0000000000007918 */ /* 0x000fc00000000000 */
        /* <DEDUP_REMOVED lines=13> */
.L_x_221:


//--------------------- .nv.global.init           --------------------------
	.section	.nv.global.init,"aw",@progbits
.nv.global.init:
	.type		$str$27,@object
	.size		$str$27,($str$28 - $str$27)
$str$27:
        /*0000*/ 	.byte	0x28, 0x61, 0x64, 0x64, 0x72, 0x65, 0x73, 0x73, 0x20, 0x26, 0x20, 0x6d, 0x61, 0x73, 0x6b, 0x29
        /*0010*/ 	.byte	0x20, 0x3d, 0x3d, 0x20, 0x30, 0x00
	.type		$str$28,@object
	.size		$str$28,($str$26 - $str$28)
$str$28:
        /*0016*/ 	.byte	0x2f, 0x74, 0x6d, 0x70, 0x2f, 0x63, 0x75, 0x74, 0x6c, 0x61, 0x73, 0x73, 0x5f, 0x73, 0x77, 0x65
        /*0026*/ 	.byte	0x65, 0x70, 0x5f, 0x73, 0x72, 0x63, 0x2f, 0x69, 0x6e, 0x63, 0x6c, 0x75, 0x64, 0x65, 0x2f, 0x63
        /*0036*/ 	.byte	0x75, 0x74, 0x65, 0x2f, 0x70, 0x6f, 0x69, 0x6e, 0x74, 0x65, 0x72, 0x5f, 0x66, 0x6c, 0x61, 0x67
        /*0046*/ 	.byte	0x67, 0x65, 0x64, 0x2e, 0x68, 0x70, 0x70, 0x00
	.type		$str$26,@object
	.size		$str$26,($str$25 - $str$26)
$str$26:
        /*004e*/ 	.byte	0x2f, 0x74, 0x6d, 0x70, 0x2f, 0x63, 0x75, 0x74, 0x6c, 0x61, 0x73, 0x73, 0x5f, 0x73, 0x77, 0x65
        /*005e*/ 	.byte	0x65, 0x70, 0x5f, 0x73, 0x72, 0x63, 0x2f, 0x69, 0x6e, 0x63, 0x6c, 0x75, 0x64, 0x65, 0x2f, 0x63
        /*006e*/ 	.byte	0x75, 0x74, 0x65, 0x2f, 0x61, 0x74, 0x6f, 0x6d, 0x2f, 0x63, 0x6f, 0x70, 0x79, 0x5f, 0x74, 0x72
        /*007e*/ 	.byte	0x61, 0x69, 0x74, 0x73, 0x5f, 0x73, 0x6d, 0x31, 0x30, 0x30, 0x2e, 0x68, 0x70, 0x70, 0x00
	.type		$str$25,@object
	.size		$str$25,(__unnamed_1 - $str$25)
$str$25:
        /*008d*/ 	.byte	0x28, 0x28, 0x75, 0x69, 0x6e, 0x74, 0x33, 0x32, 0x5f, 0x74, 0x28, 0x74, 0x68, 0x72, 0x65, 0x61
        /*009d*/ 	.byte	0x64, 0x49, 0x64, 0x78, 0x2e, 0x78, 0x29, 0x20, 0x2f, 0x20, 0x33, 0x32, 0x29, 0x20, 0x25, 0x20
        /*00ad*/ 	.byte	0x34, 0x29, 0x20, 0x3d, 0x3d, 0x20, 0x28, 0x28, 0x28, 0x74, 0x6d, 0x65, 0x6d, 0x5f, 0x61, 0x64
        /*00bd*/ 	.byte	0x64, 0x72, 0x20, 0x3e, 0x3e, 0x20, 0x31, 0x36, 0x29, 0x20, 0x2f, 0x20, 0x33, 0x32, 0x29, 0x20
        /*00cd*/ 	.byte	0x25, 0x20, 0x34, 0x29, 0x00
	.type		__unnamed_1,@object
	.size		__unnamed_1,(__unnamed_2 - __unnamed_1)
__unnamed_1:
        /*00d2*/ 	.byte	0x61, 0x75, 0x74, 0x6f, 0x20, 0x63, 0x75, 0x74, 0x65, 0x3a, 0x3a, 0x61, 0x73, 0x5f, 0x70, 0x6f
        /* <DEDUP_REMOVED lines=24> */
        /*0262*/ 	.byte	0x32, 0x30, 0x34, 0x38, 0x3e, 0x3e, 0x3e, 0x3e, 0x5d, 0x00
	.type		__unnamed_2,@object
	.size		__unnamed_2,(.L_2 - __unnamed_2)
__unnamed_2:
        /* <DEDUP_REMOVED lines=42> */
        /*050c*/ 	.byte	0x3e, 0x5d, 0x00
.L_2:


//--------------------- .nv.shared._ZN7cutlass13device_kernelINS_4gemm6kernel13GemmUniversalIN4cute5tupleIJiiiiEEENS1_10collective13CollectiveMmaINS1_35MainloopSm100TmaUmmaWarpSpecializedILi3ELi2ELi4ENS5_IJNS4_1CILi1EEESB_SB_EEEEENS5_IJNSA_ILi128EEESE_NSA_ILi64EEEEEENS_10tfloat32_tENS5_IJSB_llEEESH_NS5_IJlSB_lEEENS4_8TiledMMAINS4_8MMA_AtomIJNS4_17SM100_MMA_TF32_SSISH_SH_fLi128ELi128ELNS4_4UMMA5MajorE1ELSO_0ELNSN_7ScaleInE0ELSP_0EEEEEENS4_6LayoutISC_NS5_IJNSA_ILi0EEEST_ST_EEEEENS5_IJNS4_10UnderscoreESW_SW_EEEEENS4_13SM90_TMA_LOADENS4_14ComposedLayoutINS4_7SwizzleILi2ELi5ELi2EEENS4_18smem_ptr_flag_bitsILi32EEENSS_INS5_IJNSA_ILi32EEENSA_ILi4EEEEEENS5_IJSB_S15_EEEEEEEvNS4_8identityESZ_NS10_INS11_ILi3ELi4ELi3EEES14_NSS_INS5_IJNSA_ILi8EEES15_EEENS5_IJS15_SB_EEEEEEEvS1B_EENS_8epilogue10collective18CollectiveEpilogueINS1J_23Sm100TmaWarpSpecializedILi4ELi2ELi16ELb1ELb0EEEJSG_NS5_IJNSS_ISE_SB_EENSS_INSA_ILi16EEESB_EEEEESH_SJ_SH_SJ_NS1J_6fusion15FusionCallbacksIS1N_NS1S_17LinearCombinationISH_fSH_fLNS_15FloatRoundStyleE2EEESG_S1R_JEEENS4_5SM1004TMEM4LOAD26SM100_TMEM_LOAD_32dp32b16xESZ_NS10_INS11_ILi2ELi4ELi3EEES14_NSS_INS5_IJS1D_S1P_EEENS5_IJS1P_SB_EEEEEEENS4_39AutoVectorizingCopyWithAssumedAlignmentILi128EEENS4_14SM90_TMA_STOREES26_S28_S28_EEEvvEEEEvNT_6ParamsE --------------------------
	.section	.nv.shared._ZN7cutlass13device_kernelINS_4gemm6kernel13GemmUniversalIN4cute5tupleIJiiiiEEENS1_10collective13CollectiveMmaINS1_35MainloopSm100TmaUmmaWarpSpecializedILi3ELi2ELi4ENS5_IJNS4_1CILi1EEESB_SB_EEEEENS5_IJNSA_ILi128EEESE_NSA_ILi64EEEEEENS_10tfloat32_tENS5_IJSB_llEEESH_NS5_IJlSB_lEEENS4_8TiledMMAINS4_8MMA_AtomIJNS4_17SM100_MMA_TF32_SSISH_SH_fLi128ELi128ELNS4_4UMMA5MajorE1ELSO_0ELNSN_7ScaleInE0ELSP_0EEEEEENS4_6LayoutISC_NS5_IJNSA_ILi0EEEST_ST_EEEEENS5_IJNS4_10UnderscoreESW_SW_EEEEENS4_13SM90_TMA_LOADENS4_14ComposedLayoutINS4_7SwizzleILi2ELi5ELi2EEENS4_18smem_ptr_flag_bitsILi32EEENSS_INS5_IJNSA_ILi32EEENSA_ILi4EEEEEENS5_IJSB_S15_EEEEEEEvNS4_8identityESZ_NS10_INS11_ILi3ELi4ELi3EEES14_NSS_INS5_IJNSA_ILi8EEES15_EEENS5_IJS15_SB_EEEEEEEvS1B_EENS_8epilogue10collective18CollectiveEpilogueINS1J_23Sm100TmaWarpSpecializedILi4ELi2ELi16ELb1ELb0EEEJSG_NS5_IJNSS_ISE_SB_EENSS_INSA_ILi16EEESB_EEEEESH_SJ_SH_SJ_NS1J_6fusion15FusionCallbacksIS1N_NS1S_17LinearCombinationISH_fSH_fLNS_15FloatRoundStyleE2EEESG_S1R_JEEENS4_5SM1004TMEM4LOAD26SM100_TMEM_LOAD_32dp32b16xESZ_NS10_INS11_ILi2ELi4ELi3EEES14_NSS_INS5_IJS1D_S1P_EEENS5_IJS1P_SB_EEEEEEENS4_39AutoVectorizingCopyWithAssumedAlignmentILi128EEENS4_14SM90_TMA_STOREES26_S28_S28_EEEvvEEEEvNT_6ParamsE,"aw",@nobits
	.sectionflags	@""
	.align	16
	.zero		1024


//--------------------- .nv.shared.reserved.0     --------------------------
	.section	.nv.shared.reserved.0,"aw",@nobits
	.weak		__nv_reservedSMEM_offset_0_alias
	.size		__nv_reservedSMEM_offset_0_alias, 0, 64
	.other		__nv_reservedSMEM_offset_0_alias,@"STO_CUDA_RESERVED_SHARED STV_DEFAULT"
__nv_reservedSMEM_offset_0_alias:
	.zero		0
.nv.shared.reserved.0:
	.zero		64
	.weak		__nv_reservedSMEM_tcgen05_partition
	.type		__nv_reservedSMEM_tcgen05_partition,@object
	.size		__nv_reservedSMEM_tcgen05_partition,(.L_0 - __nv_reservedSMEM_tcgen05_partition)
__nv_reservedSMEM_tcgen05_partition:
	.zero		32
.L_0:


//--------------------- .nv.global                --------------------------
	.section	.nv.global,"aw",@nobits
.nv.global:
	.type		_ZN40_INTERNAL_01e5cb5e_4_k_cu_3c217329_410914cute1_E,@object
	.size		_ZN40_INTERNAL_01e5cb5e_4_k_cu_3c217329_410914cute1_E,(_ZN40_INTERNAL_01e5cb5e_4_k_cu_3c217329_410914cuda3std3__45__cpo6cbeginE - _ZN40_INTERNAL_01e5cb5e_4_k_cu_3c217329_410914cute1_E)
_ZN40_INTERNAL_01e5cb5e_4_k_cu_3c217329_410914cute1_E:
	.zero		1
	.type		_ZN40_INTERNAL_01e5cb5e_4_k_cu_3c217329_410914cuda3std3__45__cpo6cbeginE,@object
	.size		_ZN40_INTERNAL_01e5cb5e_4_k_cu_3c217329_410914cuda3std3__45__cpo6cbeginE,(_ZN40_INTERNAL_01e5cb5e_4_k_cu_3c217329_410914cuda3std3__48in_placeE - _ZN40_INTERNAL_01e5cb5e_4_k_cu_3c217329_410914cuda3std3__45__cpo6cbeginE)
_ZN40_INTERNAL_01e5cb5e_4_k_cu_3c217329_410914cuda3std3__45__cpo6cbeginE:
	.zero		1
	.type		_ZN40_INTERNAL_01e5cb5e_4_k_cu_3c217329_410914cuda3std3__48in_placeE,@object
	.size		_ZN40_INTERNAL_01e5cb5e_4_k_cu_3c217329_410914cuda3std3__48in_placeE,(_ZN40_INTERNAL_01e5cb5e_4_k_cu_3c217329_410914cuda3std6ranges3__45__cpo9iter_moveE - _ZN40_INTERNAL_01e5cb5e_4_k_cu_3c217329_410914cuda3std3__48in_placeE)
_ZN40_INTERNAL_01e5cb5e_4_k_cu_3c217329_410914cuda3std3__48in_placeE:
	.zero		1
	.type		_ZN40_INTERNAL_01e5cb5e_4_k_cu_3c217329_410914cuda3std6ranges3__45__cpo9iter_moveE,@object
	.size		_ZN40_INTERNAL_01e5cb5e_4_k_cu_3c217329_410914cuda3std6ranges3__45__cpo9iter_moveE,(_ZN40_INTERNAL_01e5cb5e_4_k_cu_3c217329_410914cuda3std3__45__cpo5beginE - _ZN40_INTERNAL_01e5cb5e_4_k_cu_3c217329_410914cuda3std6ranges3__45__cpo9iter_moveE)
_ZN40_INTERNAL_01e5cb5e_4_k_cu_3c217329_410914cuda3std6ranges3__45__cpo9iter_moveE:
	.zero		1
	.type		_ZN40_INTERNAL_01e5cb5e_4_k_cu_3c217329_410914cuda3std3__45__cpo5beginE,@object
	.size		_ZN40_INTERNAL_01e5cb5e_4_k_cu_3c217329_410914cuda3std3__45__cpo5beginE,(_ZN40_INTERNAL_01e5cb5e_4_k_cu_3c217329_410914cuda3std3__442_GLOBAL__N__01e5cb5e_4_k_cu_3c217329_410916ignoreE - _ZN40_INTERNAL_01e5cb5e_4_k_cu_3c217329_410914cuda3std3__45__cpo5beginE)
_ZN40_INTERNAL_01e5cb5e_4_k_cu_3c217329_410914cuda3std3__45__cpo5beginE:
	.zero		1
	.type		_ZN40_INTERNAL_01e5cb5e_4_k_cu_3c217329_410914cuda3std3__442_GLOBAL__N__01e5cb5e_4_k_cu_3c217329_410916ignoreE,@object
	.size		_ZN40_INTERNAL_01e5cb5e_4_k_cu_3c217329_410914cuda3std3__442_GLOBAL__N__01e5cb5e_4_k_cu_3c217329_410916ignoreE,(_ZN40_INTERNAL_01e5cb5e_4_k_cu_3c217329_410914cute7productE - _ZN40_INTERNAL_01e5cb5e_4_k_cu_3c217329_410914cuda3std3__442_GLOBAL__N__01e5cb5e_4_k_cu_3c217329_410916ignoreE)
_ZN40_INTERNAL_01e5cb5e_4_k_cu_3c217329_410914cuda3std3__442_GLOBAL__N__01e5cb5e_4_k_cu_3c217329_410916ignoreE:
	.zero		1
	.type		_ZN40_INTERNAL_01e5cb5e_4_k_cu_3c217329_410914cute7productE,@object
	.size		_ZN40_INTERNAL_01e5cb5e_4_k_cu_3c217329_410914cute7productE,(_ZN40_INTERNAL_01e5cb5e_4_k_cu_3c217329_410914cuda3std3__45__cpo3endE - _ZN40_INTERNAL_01e5cb5e_4_k_cu_3c217329_410914cute7productE)
_ZN40_INTERNAL_01e5cb5e_4_k_cu_3c217329_410914cute7productE:
	.zero		1
	.type		_ZN40_INTERNAL_01e5cb5e_4_k_cu_3c217329_410914cuda3std3__45__cpo3endE,@object
	.size		_ZN40_INTERNAL_01e5cb5e_4_k_cu_3c217329_410914cuda3std3__45__cpo3endE,(_ZN40_INTERNAL_01e5cb5e_4_k_cu_3c217329_410914cuda3std3__419piecewise_constructE - _ZN40_INTERNAL_01e5cb5e_4_k_cu_3c217329_410914cuda3std3__45__cpo3endE)
_ZN40_INTERNAL_01e5cb5e_4_k_cu_3c217329_410914cuda3std3__45__cpo3endE:
	.zero		1
	.type		_ZN40_INTERNAL_01e5cb5e_4_k_cu_3c217329_410914cuda3std3__419piecewise_constructE,@object
	.size		_ZN40_INTERNAL_01e5cb5e_4_k_cu_3c217329_410914cuda3std3__419piecewise_constructE,(_ZN40_INTERNAL_01e5cb5e_4_k_cu_3c217329_410914cuda3std3__45__cpo4cendE - _ZN40_INTERNAL_01e5cb5e_4_k_cu_3c217329_410914cuda3std3__419piecewise_constructE)
_ZN40_INTERNAL_01e5cb5e_4_k_cu_3c217329_410914cuda3std3__419piecewise_constructE:
	.zero		1
	.type		_ZN40_INTERNAL_01e5cb5e_4_k_cu_3c217329_410914cuda3std3__45__cpo4cendE,@object
	.size		_ZN40_INTERNAL_01e5cb5e_4_k_cu_3c217329_410914cuda3std3__45__cpo4cendE,(_ZN40_INTERNAL_01e5cb5e_4_k_cu_3c217329_410914cuda3std6ranges3__45__cpo4swapE - _ZN40_INTERNAL_01e5cb5e_4_k_cu_3c217329_410914cuda3std3__45__cpo4cendE)
_ZN40_INTERNAL_01e5cb5e_4_k_cu_3c217329_410914cuda3std3__45__cpo4cendE:
	.zero		1
	.type		_ZN40_INTERNAL_01e5cb5e_4_k_cu_3c217329_410914cuda3std6ranges3__45__cpo4swapE,@object
	.size		_ZN40_INTERNAL_01e5cb5e_4_k_cu_3c217329_410914cuda3std6ranges3__45__cpo4swapE,(.L_10 - _ZN40_INTERNAL_01e5cb5e_4_k_cu_3c217329_410914cuda3std6ranges3__45__cpo4swapE)
_ZN40_INTERNAL_01e5cb5e_4_k_cu_3c217329_410914cuda3std6ranges3__45__cpo4swapE:
	.zero		1
.L_10:


//--------------------- .nv.constant0._ZN7cutlass13device_kernelINS_4gemm6kernel13GemmUniversalIN4cute5tupleIJiiiiEEENS1_10collective13CollectiveMmaINS1_35MainloopSm100TmaUmmaWarpSpecializedILi3ELi2ELi4ENS5_IJNS4_1CILi1EEESB_SB_EEEEENS5_IJNSA_ILi128EEESE_NSA_ILi64EEEEEENS_10tfloat32_tENS5_IJSB_llEEESH_NS5_IJlSB_lEEENS4_8TiledMMAINS4_8MMA_AtomIJNS4_17SM100_MMA_TF32_SSISH_SH_fLi128ELi128ELNS4_4UMMA5MajorE1ELSO_0ELNSN_7ScaleInE0ELSP_0EEEEEENS4_6LayoutISC_NS5_IJNSA_ILi0EEEST_ST_EEEEENS5_IJNS4_10UnderscoreESW_SW_EEEEENS4_13SM90_TMA_LOADENS4_14ComposedLayoutINS4_7SwizzleILi2ELi5ELi2EEENS4_18smem_ptr_flag_bitsILi32EEENSS_INS5_IJNSA_ILi32EEENSA_ILi4EEEEEENS5_IJSB_S15_EEEEEEEvNS4_8identityESZ_NS10_INS11_ILi3ELi4ELi3EEES14_NSS_INS5_IJNSA_ILi8EEES15_EEENS5_IJS15_SB_EEEEEEEvS1B_EENS_8epilogue10collective18CollectiveEpilogueINS1J_23Sm100TmaWarpSpecializedILi4ELi2ELi16ELb1ELb0EEEJSG_NS5_IJNSS_ISE_SB_EENSS_INSA_ILi16EEESB_EEEEESH_SJ_SH_SJ_NS1J_6fusion15FusionCallbacksIS1N_NS1S_17LinearCombinationISH_fSH_fLNS_15FloatRoundStyleE2EEESG_S1R_JEEENS4_5SM1004TMEM4LOAD26SM100_TMEM_LOAD_32dp32b16xESZ_NS10_INS11_ILi2ELi4ELi3EEES14_NSS_INS5_IJS1D_S1P_EEENS5_IJS1P_SB_EEEEEEENS4_39AutoVectorizingCopyWithAssumedAlignmentILi128EEENS4_14SM90_TMA_STOREES26_S28_S28_EEEvvEEEEvNT_6ParamsE --------------------------
	.section	.nv.constant0._ZN7cutlass13device_kernelINS_4gemm6kernel13GemmUniversalIN4cute5tupleIJiiiiEEENS1_10collective13CollectiveMmaINS1_35MainloopSm100TmaUmmaWarpSpecializedILi3ELi2ELi4ENS5_IJNS4_1CILi1EEESB_SB_EEEEENS5_IJNSA_ILi128EEESE_NSA_ILi64EEEEEENS_10tfloat32_tENS5_IJSB_llEEESH_NS5_IJlSB_lEEENS4_8TiledMMAINS4_8MMA_AtomIJNS4_17SM100_MMA_TF32_SSISH_SH_fLi128ELi128ELNS4_4UMMA5MajorE1ELSO_0ELNSN_7ScaleInE0ELSP_0EEEEEENS4_6LayoutISC_NS5_IJNSA_ILi0EEEST_ST_EEEEENS5_IJNS4_10UnderscoreESW_SW_EEEEENS4_13SM90_TMA_LOADENS4_14ComposedLayoutINS4_7SwizzleILi2ELi5ELi2EEENS4_18smem_ptr_flag_bitsILi32EEENSS_INS5_IJNSA_ILi32EEENSA_ILi4EEEEEENS5_IJSB_S15_EEEEEEEvNS4_8identityESZ_NS10_INS11_ILi3ELi4ELi3EEES14_NSS_INS5_IJNSA_ILi8EEES15_EEENS5_IJS15_SB_EEEEEEEvS1B_EENS_8epilogue10collective18CollectiveEpilogueINS1J_23Sm100TmaWarpSpecializedILi4ELi2ELi16ELb1ELb0EEEJSG_NS5_IJNSS_ISE_SB_EENSS_INSA_ILi16EEESB_EEEEESH_SJ_SH_SJ_NS1J_6fusion15FusionCallbacksIS1N_NS1S_17LinearCombinationISH_fSH_fLNS_15FloatRoundStyleE2EEESG_S1R_JEEENS4_5SM1004TMEM4LOAD26SM100_TMEM_LOAD_32dp32b16xESZ_NS10_INS11_ILi2ELi4ELi3EEES14_NSS_INS5_IJS1D_S1P_EEENS5_IJS1P_SB_EEEEEEENS4_39AutoVectorizingCopyWithAssumedAlignmentILi128EEENS4_14SM90_TMA_STOREES26_S28_S28_EEEvvEEEEvNT_6ParamsE,"a",@progbits
	.sectionflags	@""
	.align	4
.nv.constant0._ZN7cutlass13device_kernelINS_4gemm6kernel13GemmUniversalIN4cute5tupleIJiiiiEEENS1_10collective13CollectiveMmaINS1_35MainloopSm100TmaUmmaWarpSpecializedILi3ELi2ELi4ENS5_IJNS4_1CILi1EEESB_SB_EEEEENS5_IJNSA_ILi128EEESE_NSA_ILi64EEEEEENS_10tfloat32_tENS5_IJSB_llEEESH_NS5_IJlSB_lEEENS4_8TiledMMAINS4_8MMA_AtomIJNS4_17SM100_MMA_TF32_SSISH_SH_fLi128ELi128ELNS4_4UMMA5MajorE1ELSO_0ELNSN_7ScaleInE0ELSP_0EEEEEENS4_6LayoutISC_NS5_IJNSA_ILi0EEEST_ST_EEEEENS5_IJNS4_10UnderscoreESW_SW_EEEEENS4_13SM90_TMA_LOADENS4_14ComposedLayoutINS4_7SwizzleILi2ELi5ELi2EEENS4_18smem_ptr_flag_bitsILi32EEENSS_INS5_IJNSA_ILi32EEENSA_ILi4EEEEEENS5_IJSB_S15_EEEEEEEvNS4_8identityESZ_NS10_INS11_ILi3ELi4ELi3EEES14_NSS_INS5_IJNSA_ILi8EEES15_EEENS5_IJS15_SB_EEEEEEEvS1B_EENS_8epilogue10collective18CollectiveEpilogueINS1J_23Sm100TmaWarpSpecializedILi4ELi2ELi16ELb1ELb0EEEJSG_NS5_IJNSS_ISE_SB_EENSS_INSA_ILi16EEESB_EEEEESH_SJ_SH_SJ_NS1J_6fusion15FusionCallbacksIS1N_NS1S_17LinearCombinationISH_fSH_fLNS_15FloatRoundStyleE2EEESG_S1R_JEEENS4_5SM1004TMEM4LOAD26SM100_TMEM_LOAD_32dp32b16xESZ_NS10_INS11_ILi2ELi4ELi3EEES14_NSS_INS5_IJS1D_S1P_EEENS5_IJS1P_SB_EEEEEEENS4_39AutoVectorizingCopyWithAssumedAlignmentILi128EEENS4_14SM90_TMA_STOREES26_S28_S28_EEEvvEEEEvNT_6ParamsE:
	.zero		2944


//--------------------- SYMBOLS --------------------------

	.type		.nv.reservedSmem.offset0,@object
	.size		.nv.reservedSmem.offset0,0x4
	.type		.nv.reservedSmem.cap,@object
	.size		.nv.reservedSmem.cap,0x4
	.type		__assertfail,@function
